// auto-generated by cutlass_sweep.gemm — config: {"arch": "sm_90", "cluster_m": 1, "cluster_n": 1, "dtype": "fp16", "dtype_b": "fp16", "layout": "nt", "stages": 3, "tile_k": 32, "tile_m": 256, "tile_n": 128}
#include "cutlass/cutlass.h"
#include "cutlass/gemm/collective/collective_builder.hpp"
#include "cutlass/gemm/device/gemm_universal_adapter.h"
#include "cutlass/gemm/kernel/gemm_universal.hpp"
#include "cutlass/epilogue/collective/collective_builder.hpp"

using ElemA = cutlass::half_t;
using ElemB = cutlass::half_t;
using ElemCD = cutlass::half_t;
using Acc  = float;
using TileShape    = cute::Shape<cute::_256, cute::_128, cute::_32>;
using ClusterShape = cute::Shape<cute::_1, cute::_1, cute::_1>;

using CollectiveEpilogue = typename cutlass::epilogue::collective::CollectiveBuilder<
    cutlass::arch::Sm90, cutlass::arch::OpClassTensorOp,
    TileShape, ClusterShape,
    cutlass::epilogue::collective::EpilogueTileAuto,
    Acc, Acc,
    ElemCD, cutlass::layout::RowMajor, 128 / cutlass::sizeof_bits<ElemCD>::value,
    ElemCD, cutlass::layout::RowMajor, 128 / cutlass::sizeof_bits<ElemCD>::value,
    cutlass::epilogue::collective::EpilogueScheduleAuto
  >::CollectiveOp;

using CollectiveMainloop = typename cutlass::gemm::collective::CollectiveBuilder<
    cutlass::arch::Sm90, cutlass::arch::OpClassTensorOp,
    ElemA, cutlass::layout::RowMajor, 128 / cutlass::sizeof_bits<ElemA>::value,
    ElemB, cutlass::layout::ColumnMajor, 128 / cutlass::sizeof_bits<ElemB>::value,
    Acc,
    TileShape, ClusterShape,
    cutlass::gemm::collective::StageCount<3>,
    cutlass::gemm::collective::KernelScheduleAuto
  >::CollectiveOp;

using GemmKernel = cutlass::gemm::kernel::GemmUniversal<
    cute::Shape<int,int,int,int>,
    CollectiveMainloop,
    CollectiveEpilogue
>;
using Gemm = cutlass::gemm::device::GemmUniversalAdapter<GemmKernel>;

// Force the device kernel symbol into the cubin without needing a host main.
auto* _anchor = &cutlass::device_kernel<GemmKernel>;


// ===== COMPILED SASS (sm_90a) =====

	.target	sm_90a

	.elftype	@"ET_EXEC"


//--------------------- .note.nv.tkinfo           --------------------------
	.section	.note.nv.tkinfo,"",@"SHT_NOTE"
	.sectionflags	@"SHF_NOTE_NV_TKINFO"
	.tkinfo
        /*0018*/ 	.word	0x00000002
        /*0030*/ 	.string	""
        /*0030*/ 	.string	"ptxas"
        /*0030*/ 	.string	"Cuda compilation tools, release 13.0, V13.0.88"
        /*0030*/ 	.string	"Build cuda_13.0.r13.0/compiler.36424714_0"
        /*0030*/ 	.string	"-arch sm_90a -m 64 "



//--------------------- .note.nv.cuinfo           --------------------------
	.section	.note.nv.cuinfo,"",@"SHT_NOTE"
	.sectionflags	@"SHF_NOTE_NV_CUINFO"
        /*0018*/ 	.short	0x0002
        /*001a*/ 	.short	0x005a
        /*001c*/ 	.short	0x0082
	.zero		2


//--------------------- .nv.info                  --------------------------
	.section	.nv.info,"",@"SHT_CUDA_INFO"
	.align	4


	//----- nvinfo : EIATTR_REGCOUNT
	.align		4
        /*0000*/ 	.byte	0x04, 0x2f
        /*0002*/ 	.short	(.L_15 - .L_14)
	.align		4
.L_14:
        /*0004*/ 	.word	index@(_ZN7cutlass13device_kernelINS_4gemm6kernel13GemmUniversalIN4cute5tupleIJiiiiEEENS1_10collective13CollectiveMmaINS1_34MainloopSm90TmaGmmaWarpSpecializedILi3ENS5_IJNS4_1CILi1EEESB_SB_EEENS1_35KernelTmaWarpSpecializedCooperativeEEENS5_IJNSA_ILi256EEENSA_ILi128EEENSA_ILi32EEEEEENS_6half_tENS5_IJlSB_lEEESJ_SK_NS4_8TiledMMAINS4_8MMA_AtomIJNS4_4SM904GMMA26MMA_64x128x16_F32F16F16_SSILNSO_5MajorE0ELSQ_0ELNSO_7ScaleInE1ELSR_1EEEEEENS4_6LayoutINS5_IJNSA_ILi2EEESB_SB_EEENS5_IJSB_NSA_ILi0EEESX_EEEEENS5_IJNS4_10UnderscoreES10_S10_EEEEENS4_13SM90_TMA_LOADENS4_14ComposedLayoutINS4_7SwizzleILi2ELi4ELi3EEENS4_18smem_ptr_flag_bitsILi16EEENSU_INS5_IJNSA_ILi8EEESH_EEENS5_IJSH_SB_EEEEEEEvNS4_8identityES13_S1D_vS1E_EENS_8epilogue10collective6detail29Sm90TmaWarpSpecializedAdapterINS1H_15DefaultEpilogueISJ_SK_SK_NS1G_6thread17LinearCombinationISJ_Li1EffLNS1L_9ScaleType4KindE0ELNS_15FloatRoundStyleE2ESJ_EENS1_15EpilogueDefaultEEEEEvvEEEEvNT_6ParamsE)
        /*0008*/ 	.word	0x000000a8


	//----- nvinfo : EIATTR_FRAME_SIZE
	.align		4
.L_15:
        /*000c*/ 	.byte	0x04, 0x11
        /*000e*/ 	.short	(.L_17 - .L_16)
	.align		4
.L_16:
        /*0010*/ 	.word	index@(_ZN7cutlass13device_kernelINS_4gemm6kernel13GemmUniversalIN4cute5tupleIJiiiiEEENS1_10collective13CollectiveMmaINS1_34MainloopSm90TmaGmmaWarpSpecializedILi3ENS5_IJNS4_1CILi1EEESB_SB_EEENS1_35KernelTmaWarpSpecializedCooperativeEEENS5_IJNSA_ILi256EEENSA_ILi128EEENSA_ILi32EEEEEENS_6half_tENS5_IJlSB_lEEESJ_SK_NS4_8TiledMMAINS4_8MMA_AtomIJNS4_4SM904GMMA26MMA_64x128x16_F32F16F16_SSILNSO_5MajorE0ELSQ_0ELNSO_7ScaleInE1ELSR_1EEEEEENS4_6LayoutINS5_IJNSA_ILi2EEESB_SB_EEENS5_IJSB_NSA_ILi0EEESX_EEEEENS5_IJNS4_10UnderscoreES10_S10_EEEEENS4_13SM90_TMA_LOADENS4_14ComposedLayoutINS4_7SwizzleILi2ELi4ELi3EEENS4_18smem_ptr_flag_bitsILi16EEENSU_INS5_IJNSA_ILi8EEESH_EEENS5_IJSH_SB_EEEEEEEvNS4_8identityES13_S1D_vS1E_EENS_8epilogue10collective6detail29Sm90TmaWarpSpecializedAdapterINS1H_15DefaultEpilogueISJ_SK_SK_NS1G_6thread17LinearCombinationISJ_Li1EffLNS1L_9ScaleType4KindE0ELNS_15FloatRoundStyleE2ESJ_EENS1_15EpilogueDefaultEEEEEvvEEEEvNT_6ParamsE)
        /*0014*/ 	.word	0x00000000


	//----- nvinfo : EIATTR_MIN_STACK_SIZE
	.align		4
.L_17:
        /*0018*/ 	.byte	0x04, 0x12
        /*001a*/ 	.short	(.L_19 - .L_18)
	.align		4
.L_18:
        /*001c*/ 	.word	index@(_ZN7cutlass13device_kernelINS_4gemm6kernel13GemmUniversalIN4cute5tupleIJiiiiEEENS1_10collective13CollectiveMmaINS1_34MainloopSm90TmaGmmaWarpSpecializedILi3ENS5_IJNS4_1CILi1EEESB_SB_EEENS1_35KernelTmaWarpSpecializedCooperativeEEENS5_IJNSA_ILi256EEENSA_ILi128EEENSA_ILi32EEEEEENS_6half_tENS5_IJlSB_lEEESJ_SK_NS4_8TiledMMAINS4_8MMA_AtomIJNS4_4SM904GMMA26MMA_64x128x16_F32F16F16_SSILNSO_5MajorE0ELSQ_0ELNSO_7ScaleInE1ELSR_1EEEEEENS4_6LayoutINS5_IJNSA_ILi2EEESB_SB_EEENS5_IJSB_NSA_ILi0EEESX_EEEEENS5_IJNS4_10UnderscoreES10_S10_EEEEENS4_13SM90_TMA_LOADENS4_14ComposedLayoutINS4_7SwizzleILi2ELi4ELi3EEENS4_18smem_ptr_flag_bitsILi16EEENSU_INS5_IJNSA_ILi8EEESH_EEENS5_IJSH_SB_EEEEEEEvNS4_8identityES13_S1D_vS1E_EENS_8epilogue10collective6detail29Sm90TmaWarpSpecializedAdapterINS1H_15DefaultEpilogueISJ_SK_SK_NS1G_6thread17LinearCombinationISJ_Li1EffLNS1L_9ScaleType4KindE0ELNS_15FloatRoundStyleE2ESJ_EENS1_15EpilogueDefaultEEEEEvvEEEEvNT_6ParamsE)
        /*0020*/ 	.word	0x00000000
.L_19:


//--------------------- .nv.compat                --------------------------
	.section	.nv.compat,"",@"SHT_CUDA_COMPAT_INFO"
	.align	4
        /*0000*/ 	.byte	0x02, 0x09, 0x01, 0x00, 0x02, 0x02, 0x04, 0x00, 0x02, 0x05, 0x05, 0x00, 0x03, 0x07, 0x01, 0x01
        /*0010*/ 	.byte	0x02, 0x03, 0x01, 0x00, 0x02, 0x06, 0x01, 0x00, 0x04, 0x0b, 0x08, 0x00, 0x00, 0x00, 0x00, 0x00
        /*0020*/ 	.byte	0x00, 0x00, 0x00, 0x00


//--------------------- .nv.info._ZN7cutlass13device_kernelINS_4gemm6kernel13GemmUniversalIN4cute5tupleIJiiiiEEENS1_10collective13CollectiveMmaINS1_34MainloopSm90TmaGmmaWarpSpecializedILi3ENS5_IJNS4_1CILi1EEESB_SB_EEENS1_35KernelTmaWarpSpecializedCooperativeEEENS5_IJNSA_ILi256EEENSA_ILi128EEENSA_ILi32EEEEEENS_6half_tENS5_IJlSB_lEEESJ_SK_NS4_8TiledMMAINS4_8MMA_AtomIJNS4_4SM904GMMA26MMA_64x128x16_F32F16F16_SSILNSO_5MajorE0ELSQ_0ELNSO_7ScaleInE1ELSR_1EEEEEENS4_6LayoutINS5_IJNSA_ILi2EEESB_SB_EEENS5_IJSB_NSA_ILi0EEESX_EEEEENS5_IJNS4_10UnderscoreES10_S10_EEEEENS4_13SM90_TMA_LOADENS4_14ComposedLayoutINS4_7SwizzleILi2ELi4ELi3EEENS4_18smem_ptr_flag_bitsILi16EEENSU_INS5_IJNSA_ILi8EEESH_EEENS5_IJSH_SB_EEEEEEEvNS4_8identityES13_S1D_vS1E_EENS_8epilogue10collective6detail29Sm90TmaWarpSpecializedAdapterINS1H_15DefaultEpilogueISJ_SK_SK_NS1G_6thread17LinearCombinationISJ_Li1EffLNS1L_9ScaleType4KindE0ELNS_15FloatRoundStyleE2ESJ_EENS1_15EpilogueDefaultEEEEEvvEEEEvNT_6ParamsE --------------------------
	.section	.nv.info._ZN7cutlass13device_kernelINS_4gemm6kernel13GemmUniversalIN4cute5tupleIJiiiiEEENS1_10collective13CollectiveMmaINS1_34MainloopSm90TmaGmmaWarpSpecializedILi3ENS5_IJNS4_1CILi1EEESB_SB_EEENS1_35KernelTmaWarpSpecializedCooperativeEEENS5_IJNSA_ILi256EEENSA_ILi128EEENSA_ILi32EEEEEENS_6half_tENS5_IJlSB_lEEESJ_SK_NS4_8TiledMMAINS4_8MMA_AtomIJNS4_4SM904GMMA26MMA_64x128x16_F32F16F16_SSILNSO_5MajorE0ELSQ_0ELNSO_7ScaleInE1ELSR_1EEEEEENS4_6LayoutINS5_IJNSA_ILi2EEESB_SB_EEENS5_IJSB_NSA_ILi0EEESX_EEEEENS5_IJNS4_10UnderscoreES10_S10_EEEEENS4_13SM90_TMA_LOADENS4_14ComposedLayoutINS4_7SwizzleILi2ELi4ELi3EEENS4_18smem_ptr_flag_bitsILi16EEENSU_INS5_IJNSA_ILi8EEESH_EEENS5_IJSH_SB_EEEEEEEvNS4_8identityES13_S1D_vS1E_EENS_8epilogue10collective6detail29Sm90TmaWarpSpecializedAdapterINS1H_15DefaultEpilogueISJ_SK_SK_NS1G_6thread17LinearCombinationISJ_Li1EffLNS1L_9ScaleType4KindE0ELNS_15FloatRoundStyleE2ESJ_EENS1_15EpilogueDefaultEEEEEvvEEEEvNT_6ParamsE,"",@"SHT_CUDA_INFO"
	.sectionflags	@""
	.align	4


	//----- nvinfo : EIATTR_CUDA_API_VERSION
	.align		4
        /*0000*/ 	.byte	0x04, 0x37
        /*0002*/ 	.short	(.L_21 - .L_20)
.L_20:
        /*0004*/ 	.word	0x00000082


	//----- nvinfo : EIATTR_KPARAM_INFO
	.align		4
.L_21:
        /*0008*/ 	.byte	0x04, 0x17
        /*000a*/ 	.short	(.L_23 - .L_22)
.L_22:
        /*000c*/ 	.word	0x00000000
        /*0010*/ 	.short	0x0000
        /*0012*/ 	.short	0x0070
        /*0014*/ 	.byte	0x00, 0xf0, 0x01, 0x10


	//----- nvinfo : EIATTR_SPARSE_MMA_MASK
	.align		4
.L_23:
        /*0018*/ 	.byte	0x03, 0x50
        /*001a*/ 	.short	0x0000


	//----- nvinfo : EIATTR_MAXREG_COUNT
	.align		4
        /*001c*/ 	.byte	0x03, 0x1b
        /*001e*/ 	.short	0x00a8


	//----- nvinfo : EIATTR_NUM_BARRIERS
	.align		4
        /*0020*/ 	.byte	0x02, 0x4c
        /*0022*/ 	.byte	0x01
	.zero		1


	//----- nvinfo : EIATTR_EXTERNS
	.align		4
        /*0024*/ 	.byte	0x04, 0x0f
        /*0026*/ 	.short	(.L_25 - .L_24)


	//   ....[0]....
	.align		4
.L_24:
        /*0028*/ 	.word	index@(__assertfail)


	//----- nvinfo : EIATTR_MERCURY_ISA_VERSION
	.align		4
.L_25:
        /*002c*/ 	.byte	0x03, 0x5f
        /*002e*/ 	.short	0x0101


	//----- nvinfo : EIATTR_INT_WARP_WIDE_INSTR_OFFSETS
	.align		4
        /*0030*/ 	.byte	0x04, 0x31
        /*0032*/ 	.short	(.L_27 - .L_26)


	//   ....[0]....
.L_26:
        /*0034*/ 	.word	0x00000390


	//   ....[1]....
        /*0038*/ 	.word	0x000003c0


	//   ....[2]....
        /*003c*/ 	.word	0x000004a0


	//----- nvinfo : EIATTR_COOP_GROUP_MASK_REGIDS
	.align		4
.L_27:
        /*0040*/ 	.byte	0x04, 0x29
        /*0042*/ 	.short	(.L_29 - .L_28)


	//   ....[0]....
.L_28:
        /*0044*/ 	.word	0xffffffff


	//   ....[1]....
        /*0048*/ 	.word	0xffffffff


	//   ....[2]....
        /*004c*/ 	.word	0xffffffff


	//   ....[3]....
        /*0050*/ 	.word	0xffffffff


	//   ....[4]....
        /*0054*/ 	.word	0xffffffff


	//----- nvinfo : EIATTR_COOP_GROUP_INSTR_OFFSETS
	.align		4
.L_29:
        /*0058*/ 	.byte	0x04, 0x28
        /*005a*/ 	.short	(.L_31 - .L_30)


	//   ....[0]....
.L_30:
        /*005c*/ 	.word	0x00000060


	//   ....[1]....
        /*0060*/ 	.word	0x00000070


	//   ....[2]....
        /*0064*/ 	.word	0x00000130


	//   ....[3]....
        /*0068*/ 	.word	0x000002a0


	//   ....[4]....
        /*006c*/ 	.word	0x00000f50


	//----- nvinfo : EIATTR_REG_RECONFIG
	.align		4
.L_31:
        /*0070*/ 	.byte	0x01, 0x54
	.zero		2


	//----- nvinfo : EIATTR_SYSCALL_OFFSETS
	.align		4
        /*0074*/ 	.byte	0x04, 0x46
        /*0076*/ 	.short	(.L_33 - .L_32)


	//   ....[0]....
.L_32:
        /*0078*/ 	.word	0x00001110


	//----- nvinfo : EIATTR_MBARRIER_INSTR_OFFSETS
	.align		4
.L_33:
        /*007c*/ 	.byte	0x04, 0x39
        /*007e*/ 	.short	(.L_35 - .L_34)


	//   ....[0]....
.L_34:
        /*0080*/ 	.word	0x00000230
        /*0084*/ 	.word	0x000000ff
        /*0088*/ 	.word	0x00000000
        /*008c*/ 	.short	0x0100
        /*008e*/ 	.byte	0x08
	.zero		1


	//   ....[1]....
        /*0090*/ 	.word	0x00000240
        /*0094*/ 	.word	0x000000ff
        /*0098*/ 	.word	0x00000018
        /*009c*/ 	.short	0x0100
        /*009e*/ 	.byte	0x08
	.zero		1


	//   ....[2]....
        /*00a0*/ 	.word	0x00000250
        /*00a4*/ 	.word	0x000000ff
        /*00a8*/ 	.word	0x00000008
        /*00ac*/ 	.short	0x0100
        /*00ae*/ 	.byte	0x08
	.zero		1


	//   ....[3]....
        /*00b0*/ 	.word	0x00000260
        /*00b4*/ 	.word	0x000000ff
        /*00b8*/ 	.word	0x00000020
        /*00bc*/ 	.short	0x0100
        /*00be*/ 	.byte	0x08
	.zero		1


	//   ....[4]....
        /*00c0*/ 	.word	0x00000270
        /*00c4*/ 	.word	0x000000ff
        /*00c8*/ 	.word	0x00000010
        /*00cc*/ 	.short	0x0100
        /*00ce*/ 	.byte	0x08
	.zero		1


	//   ....[5]....
        /*00d0*/ 	.word	0x00000280
        /*00d4*/ 	.word	0x000000ff
        /*00d8*/ 	.word	0x00000028
        /*00dc*/ 	.short	0x0100
        /*00de*/ 	.byte	0x08
	.zero		1


	//   ....[6]....
        /*00e0*/ 	.word	0x00000510
        /*00e4*/ 	.word	0x000000ff
        /*00e8*/ 	.word	0x00000040
        /*00ec*/ 	.short	0x0100
        /*00ee*/ 	.byte	0x06
	.zero		1


	//   ....[7]....
        /*00f0*/ 	.word	0x00000570
        /*00f4*/ 	.word	0x000000ff
        /*00f8*/ 	.word	0x00000048
        /*00fc*/ 	.short	0x0100
        /*00fe*/ 	.byte	0x06
	.zero		1


	//   ....[8]....
        /*0100*/ 	.word	0x00001190
        /*0104*/ 	.word	0x00000003
        /*0108*/ 	.word	0x00000000
        /*010c*/ 	.short	0x010a
        /*010e*/ 	.byte	0x3f
	.zero		1


	//   ....[9]....
        /*0110*/ 	.word	0x000011d0
        /*0114*/ 	.word	0x00000003
        /*0118*/ 	.word	0x00000000
        /*011c*/ 	.short	0x010a
        /*011e*/ 	.byte	0x3f
	.zero		1


	//   ....[10]....
        /*0120*/ 	.word	0x00001530
        /*0124*/ 	.word	0x000000ff
        /*0128*/ 	.word	0x00000000
        /*012c*/ 	.short	0x010a
        /*012e*/ 	.byte	0x08
	.zero		1


	//   ....[11]....
        /*0130*/ 	.word	0x00001570
        /*0134*/ 	.word	0x000000ff
        /*0138*/ 	.word	0x00000000
        /*013c*/ 	.short	0x010a
        /*013e*/ 	.byte	0x08
	.zero		1


	//   ....[12]....
        /*0140*/ 	.word	0x00001790
        /*0144*/ 	.word	0x000000ff
        /*0148*/ 	.word	0x00000000
        /*014c*/ 	.short	0x0101
        /*014e*/ 	.byte	0x08
	.zero		1


	//   ....[13]....
        /*0150*/ 	.word	0x00001990
        /*0154*/ 	.word	0x000000ff
        /*0158*/ 	.word	0x00000000
        /*015c*/ 	.short	0x0101
        /*015e*/ 	.byte	0x06
	.zero		1


	//   ....[14]....
        /*0160*/ 	.word	0x0000b240
        /*0164*/ 	.word	0x0000000e
        /*0168*/ 	.word	0x00000018
        /*016c*/ 	.short	0x010a
        /*016e*/ 	.byte	0x3f
	.zero		1


	//   ....[15]....
        /*0170*/ 	.word	0x0000b5c0
        /*0174*/ 	.word	0x00000006
        /*0178*/ 	.word	0x00000048
        /*017c*/ 	.short	0x0101
        /*017e*/ 	.byte	0x3f
	.zero		1


	//   ....[16]....
        /*0180*/ 	.word	0x0000bcf0
        /*0184*/ 	.word	0x00000007
        /*0188*/ 	.word	0x00000000
        /*018c*/ 	.short	0x010a
        /*018e*/ 	.byte	0x3f
	.zero		1


	//   ....[17]....
        /*0190*/ 	.word	0x0000bd70
        /*0194*/ 	.word	0x00000009
        /*0198*/ 	.word	0x00000000
        /*019c*/ 	.short	0x010a
        /*019e*/ 	.byte	0x3f
	.zero		1


	//   ....[18]....
        /*01a0*/ 	.word	0x0000be00
        /*01a4*/ 	.word	0x00000003
        /*01a8*/ 	.word	0x00000000
        /*01ac*/ 	.short	0x010a
        /*01ae*/ 	.byte	0x3f
	.zero		1


	//   ....[19]....
        /*01b0*/ 	.word	0x0000be60
        /*01b4*/ 	.word	0x00000003
        /*01b8*/ 	.word	0x00000000
        /*01bc*/ 	.short	0x010a
        /*01be*/ 	.byte	0x3f
	.zero		1


	//   ....[20]....
        /*01c0*/ 	.word	0x0000bec0
        /*01c4*/ 	.word	0x00000004
        /*01c8*/ 	.word	0x00000000
        /*01cc*/ 	.short	0x010a
        /*01ce*/ 	.byte	0x3f
	.zero		1


	//   ....[21]....
        /*01d0*/ 	.word	0x0000bf90
        /*01d4*/ 	.word	0x0000000e
        /*01d8*/ 	.word	0x00000018
        /*01dc*/ 	.short	0x010a
        /*01de*/ 	.byte	0x3f
	.zero		1


	//   ....[22]....
        /*01e0*/ 	.word	0x0000c060
        /*01e4*/ 	.word	0x00000007
        /*01e8*/ 	.word	0x00000000
        /*01ec*/ 	.short	0x010a
        /*01ee*/ 	.byte	0x3f
	.zero		1


	//   ....[23]....
        /*01f0*/ 	.word	0x0000c0b0
        /*01f4*/ 	.word	0x00000009
        /*01f8*/ 	.word	0x00000000
        /*01fc*/ 	.short	0x010a
        /*01fe*/ 	.byte	0x3f
	.zero		1


	//----- nvinfo : EIATTR_NUM_MBARRIERS
	.align		4
.L_35:
        /*0200*/ 	.byte	0x03, 0x38
        /*0202*/ 	.short	0x0008


	//----- nvinfo : EIATTR_EXIT_INSTR_OFFSETS
	.align		4
        /*0204*/ 	.byte	0x04, 0x1c
        /*0206*/ 	.short	(.L_37 - .L_36)


	//   ....[0]....
.L_36:
        /*0208*/ 	.word	0x000005c0


	//   ....[1]....
        /*020c*/ 	.word	0x00000e80


	//   ....[2]....
        /*0210*/ 	.word	0x0000a8b0


	//   ....[3]....
        /*0214*/ 	.word	0x0000aee0


	//   ....[4]....
        /*0218*/ 	.word	0x0000be50


	//----- nvinfo : EIATTR_MAX_THREADS
	.align		4
.L_37:
        /*021c*/ 	.byte	0x04, 0x05
        /*021e*/ 	.short	(.L_39 - .L_38)
.L_38:
        /*0220*/ 	.word	0x00000180
        /*0224*/ 	.word	0x00000001
        /*0228*/ 	.word	0x00000001


	//----- nvinfo : EIATTR_CRS_STACK_SIZE
	.align		4
.L_39:
        /*022c*/ 	.byte	0x04, 0x1e
        /*022e*/ 	.short	(.L_41 - .L_40)
.L_40:
        /*0230*/ 	.word	0x00000000


	//----- nvinfo : EIATTR_CBANK_PARAM_SIZE
	.align		4
.L_41:
        /*0234*/ 	.byte	0x03, 0x19
        /*0236*/ 	.short	0x0470


	//----- nvinfo : EIATTR_PARAM_CBANK
	.align		4
        /*0238*/ 	.byte	0x04, 0x0a
        /*023a*/ 	.short	(.L_43 - .L_42)
	.align		4
.L_42:
        /*023c*/ 	.word	index@(.nv.constant0._ZN7cutlass13device_kernelINS_4gemm6kernel13GemmUniversalIN4cute5tupleIJiiiiEEENS1_10collective13CollectiveMmaINS1_34MainloopSm90TmaGmmaWarpSpecializedILi3ENS5_IJNS4_1CILi1EEESB_SB_EEENS1_35KernelTmaWarpSpecializedCooperativeEEENS5_IJNSA_ILi256EEENSA_ILi128EEENSA_ILi32EEEEEENS_6half_tENS5_IJlSB_lEEESJ_SK_NS4_8TiledMMAINS4_8MMA_AtomIJNS4_4SM904GMMA26MMA_64x128x16_F32F16F16_SSILNSO_5MajorE0ELSQ_0ELNSO_7ScaleInE1ELSR_1EEEEEENS4_6LayoutINS5_IJNSA_ILi2EEESB_SB_EEENS5_IJSB_NSA_ILi0EEESX_EEEEENS5_IJNS4_10UnderscoreES10_S10_EEEEENS4_13SM90_TMA_LOADENS4_14ComposedLayoutINS4_7SwizzleILi2ELi4ELi3EEENS4_18smem_ptr_flag_bitsILi16EEENSU_INS5_IJNSA_ILi8EEESH_EEENS5_IJSH_SB_EEEEEEEvNS4_8identityES13_S1D_vS1E_EENS_8epilogue10collective6detail29Sm90TmaWarpSpecializedAdapterINS1H_15DefaultEpilogueISJ_SK_SK_NS1G_6thread17LinearCombinationISJ_Li1EffLNS1L_9ScaleType4KindE0ELNS_15FloatRoundStyleE2ESJ_EENS1_15EpilogueDefaultEEEEEvvEEEEvNT_6ParamsE)
        /*0240*/ 	.short	0x0210
        /*0242*/ 	.short	0x0470


	//----- nvinfo : EIATTR_SW_WAR
	.align		4
.L_43:
        /*0244*/ 	.byte	0x04, 0x36
        /*0246*/ 	.short	(.L_45 - .L_44)
.L_44:
        /*0248*/ 	.word	0x00000008
.L_45:


//--------------------- .nv.callgraph             --------------------------
	.section	.nv.callgraph,"",@"SHT_CUDA_CALLGRAPH"
	.align	4
	.sectionentsize	8
	.align		4
        /*0000*/ 	.word	0x00000000
	.align		4
        /*0004*/ 	.word	0xffffffff
	.align		4
        /*0008*/ 	.word	index@(_ZN7cutlass13device_kernelINS_4gemm6kernel13GemmUniversalIN4cute5tupleIJiiiiEEENS1_10collective13CollectiveMmaINS1_34MainloopSm90TmaGmmaWarpSpecializedILi3ENS5_IJNS4_1CILi1EEESB_SB_EEENS1_35KernelTmaWarpSpecializedCooperativeEEENS5_IJNSA_ILi256EEENSA_ILi128EEENSA_ILi32EEEEEENS_6half_tENS5_IJlSB_lEEESJ_SK_NS4_8TiledMMAINS4_8MMA_AtomIJNS4_4SM904GMMA26MMA_64x128x16_F32F16F16_SSILNSO_5MajorE0ELSQ_0ELNSO_7ScaleInE1ELSR_1EEEEEENS4_6LayoutINS5_IJNSA_ILi2EEESB_SB_EEENS5_IJSB_NSA_ILi0EEESX_EEEEENS5_IJNS4_10UnderscoreES10_S10_EEEEENS4_13SM90_TMA_LOADENS4_14ComposedLayoutINS4_7SwizzleILi2ELi4ELi3EEENS4_18smem_ptr_flag_bitsILi16EEENSU_INS5_IJNSA_ILi8EEESH_EEENS5_IJSH_SB_EEEEEEEvNS4_8identityES13_S1D_vS1E_EENS_8epilogue10collective6detail29Sm90TmaWarpSpecializedAdapterINS1H_15DefaultEpilogueISJ_SK_SK_NS1G_6thread17LinearCombinationISJ_Li1EffLNS1L_9ScaleType4KindE0ELNS_15FloatRoundStyleE2ESJ_EENS1_15EpilogueDefaultEEEEEvvEEEEvNT_6ParamsE)
	.align		4
        /*000c*/ 	.word	index@(__assertfail)
	.align		4
        /*0010*/ 	.word	0x00000000
	.align		4
        /*0014*/ 	.word	0xfffffffe
	.align		4
        /*0018*/ 	.word	0x00000000
	.align		4
        /*001c*/ 	.word	0xfffffffd
	.align		4
        /*0020*/ 	.word	0x00000000
	.align		4
        /*0024*/ 	.word	0xfffffffc


//--------------------- .nv.constant4             --------------------------
	.section	.nv.constant4,"a",@progbits
	.align	8
	.align		8
.nv.constant4:
        /*0000*/ 	.dword	__assertfail
	.align		8
        /*0008*/ 	.dword	__unnamed_1
	.align		8
        /*0010*/ 	.dword	_ZN40_INTERNAL_8b1d2df9_4_k_cu_7ad729c0_259984cuda3std3__45__cpo5beginE
	.align		8
        /*0018*/ 	.dword	_ZN40_INTERNAL_8b1d2df9_4_k_cu_7ad729c0_259984cuda3std3__45__cpo3endE
	.align		8
        /*0020*/ 	.dword	_ZN40_INTERNAL_8b1d2df9_4_k_cu_7ad729c0_259984cuda3std3__45__cpo6cbeginE
	.align		8
        /*0028*/ 	.dword	_ZN40_INTERNAL_8b1d2df9_4_k_cu_7ad729c0_259984cuda3std3__45__cpo4cendE
	.align		8
        /*0030*/ 	.dword	_ZN40_INTERNAL_8b1d2df9_4_k_cu_7ad729c0_259984cuda3std3__442_GLOBAL__N__8b1d2df9_4_k_cu_7ad729c0_259986ignoreE
	.align		8
        /*0038*/ 	.dword	_ZN40_INTERNAL_8b1d2df9_4_k_cu_7ad729c0_259984cuda3std3__419piecewise_constructE
	.align		8
        /*0040*/ 	.dword	_ZN40_INTERNAL_8b1d2df9_4_k_cu_7ad729c0_259984cuda3std3__48in_placeE
	.align		8
        /*0048*/ 	.dword	_ZN40_INTERNAL_8b1d2df9_4_k_cu_7ad729c0_259984cuda3std6ranges3__45__cpo4swapE
	.align		8
        /*0050*/ 	.dword	_ZN40_INTERNAL_8b1d2df9_4_k_cu_7ad729c0_259984cuda3std6ranges3__45__cpo9iter_moveE
	.align		8
        /*0058*/ 	.dword	_ZN40_INTERNAL_8b1d2df9_4_k_cu_7ad729c0_259984cute7productE
	.align		8
        /*0060*/ 	.dword	_ZN40_INTERNAL_8b1d2df9_4_k_cu_7ad729c0_259984cute1_E
	.align		8
        /*0068*/ 	.dword	$str$22
	.align		8
        /*0070*/ 	.dword	$str$23


//--------------------- .text._ZN7cutlass13device_kernelINS_4gemm6kernel13GemmUniversalIN4cute5tupleIJiiiiEEENS1_10collective13CollectiveMmaINS1_34MainloopSm90TmaGmmaWarpSpecializedILi3ENS5_IJNS4_1CILi1EEESB_SB_EEENS1_35KernelTmaWarpSpecializedCooperativeEEENS5_IJNSA_ILi256EEENSA_ILi128EEENSA_ILi32EEEEEENS_6half_tENS5_IJlSB_lEEESJ_SK_NS4_8TiledMMAINS4_8MMA_AtomIJNS4_4SM904GMMA26MMA_64x128x16_F32F16F16_SSILNSO_5MajorE0ELSQ_0ELNSO_7ScaleInE1ELSR_1EEEEEENS4_6LayoutINS5_IJNSA_ILi2EEESB_SB_EEENS5_IJSB_NSA_ILi0EEESX_EEEEENS5_IJNS4_10UnderscoreES10_S10_EEEEENS4_13SM90_TMA_LOADENS4_14ComposedLayoutINS4_7SwizzleILi2ELi4ELi3EEENS4_18smem_ptr_flag_bitsILi16EEENSU_INS5_IJNSA_ILi8EEESH_EEENS5_IJSH_SB_EEEEEEEvNS4_8identityES13_S1D_vS1E_EENS_8epilogue10collective6detail29Sm90TmaWarpSpecializedAdapterINS1H_15DefaultEpilogueISJ_SK_SK_NS1G_6thread17LinearCombinationISJ_Li1EffLNS1L_9ScaleType4KindE0ELNS_15FloatRoundStyleE2ESJ_EENS1_15EpilogueDefaultEEEEEvvEEEEvNT_6ParamsE --------------------------
	.section	.text._ZN7cutlass13device_kernelINS_4gemm6kernel13GemmUniversalIN4cute5tupleIJiiiiEEENS1_10collective13CollectiveMmaINS1_34MainloopSm90TmaGmmaWarpSpecializedILi3ENS5_IJNS4_1CILi1EEESB_SB_EEENS1_35KernelTmaWarpSpecializedCooperativeEEENS5_IJNSA_ILi256EEENSA_ILi128EEENSA_ILi32EEEEEENS_6half_tENS5_IJlSB_lEEESJ_SK_NS4_8TiledMMAINS4_8MMA_AtomIJNS4_4SM904GMMA26MMA_64x128x16_F32F16F16_SSILNSO_5MajorE0ELSQ_0ELNSO_7ScaleInE1ELSR_1EEEEEENS4_6LayoutINS5_IJNSA_ILi2EEESB_SB_EEENS5_IJSB_NSA_ILi0EEESX_EEEEENS5_IJNS4_10UnderscoreES10_S10_EEEEENS4_13SM90_TMA_LOADENS4_14ComposedLayoutINS4_7SwizzleILi2ELi4ELi3EEENS4_18smem_ptr_flag_bitsILi16EEENSU_INS5_IJNSA_ILi8EEESH_EEENS5_IJSH_SB_EEEEEEEvNS4_8identityES13_S1D_vS1E_EENS_8epilogue10collective6detail29Sm90TmaWarpSpecializedAdapterINS1H_15DefaultEpilogueISJ_SK_SK_NS1G_6thread17LinearCombinationISJ_Li1EffLNS1L_9ScaleType4KindE0ELNS_15FloatRoundStyleE2ESJ_EENS1_15EpilogueDefaultEEEEEvvEEEEvNT_6ParamsE,"ax",@progbits
	.align	128
.text._ZN7cutlass13device_kernelINS_4gemm6kernel13GemmUniversalIN4cute5tupleIJiiiiEEENS1_10collective13CollectiveMmaINS1_34MainloopSm90TmaGmmaWarpSpecializedILi3ENS5_IJNS4_1CILi1EEESB_SB_EEENS1_35KernelTmaWarpSpecializedCooperativeEEENS5_IJNSA_ILi256EEENSA_ILi128EEENSA_ILi32EEEEEENS_6half_tENS5_IJlSB_lEEESJ_SK_NS4_8TiledMMAINS4_8MMA_AtomIJNS4_4SM904GMMA26MMA_64x128x16_F32F16F16_SSILNSO_5MajorE0ELSQ_0ELNSO_7ScaleInE1ELSR_1EEEEEENS4_6LayoutINS5_IJNSA_ILi2EEESB_SB_EEENS5_IJSB_NSA_ILi0EEESX_EEEEENS5_IJNS4_10UnderscoreES10_S10_EEEEENS4_13SM90_TMA_LOADENS4_14ComposedLayoutINS4_7SwizzleILi2ELi4ELi3EEENS4_18smem_ptr_flag_bitsILi16EEENSU_INS5_IJNSA_ILi8EEESH_EEENS5_IJSH_SB_EEEEEEEvNS4_8identityES13_S1D_vS1E_EENS_8epilogue10collective6detail29Sm90TmaWarpSpecializedAdapterINS1H_15DefaultEpilogueISJ_SK_SK_NS1G_6thread17LinearCombinationISJ_Li1EffLNS1L_9ScaleType4KindE0ELNS_15FloatRoundStyleE2ESJ_EENS1_15EpilogueDefaultEEEEEvvEEEEvNT_6ParamsE:
        .type           _ZN7cutlass13device_kernelINS_4gemm6kernel13GemmUniversalIN4cute5tupleIJiiiiEEENS1_10collective13CollectiveMmaINS1_34MainloopSm90TmaGmmaWarpSpecializedILi3ENS5_IJNS4_1CILi1EEESB_SB_EEENS1_35KernelTmaWarpSpecializedCooperativeEEENS5_IJNSA_ILi256EEENSA_ILi128EEENSA_ILi32EEEEEENS_6half_tENS5_IJlSB_lEEESJ_SK_NS4_8TiledMMAINS4_8MMA_AtomIJNS4_4SM904GMMA26MMA_64x128x16_F32F16F16_SSILNSO_5MajorE0ELSQ_0ELNSO_7ScaleInE1ELSR_1EEEEEENS4_6LayoutINS5_IJNSA_ILi2EEESB_SB_EEENS5_IJSB_NSA_ILi0EEESX_EEEEENS5_IJNS4_10UnderscoreES10_S10_EEEEENS4_13SM90_TMA_LOADENS4_14ComposedLayoutINS4_7SwizzleILi2ELi4ELi3EEENS4_18smem_ptr_flag_bitsILi16EEENSU_INS5_IJNSA_ILi8EEESH_EEENS5_IJSH_SB_EEEEEEEvNS4_8identityES13_S1D_vS1E_EENS_8epilogue10collective6detail29Sm90TmaWarpSpecializedAdapterINS1H_15DefaultEpilogueISJ_SK_SK_NS1G_6thread17LinearCombinationISJ_Li1EffLNS1L_9ScaleType4KindE0ELNS_15FloatRoundStyleE2ESJ_EENS1_15EpilogueDefaultEEEEEvvEEEEvNT_6ParamsE,@function
        .size           _ZN7cutlass13device_kernelINS_4gemm6kernel13GemmUniversalIN4cute5tupleIJiiiiEEENS1_10collective13CollectiveMmaINS1_34MainloopSm90TmaGmmaWarpSpecializedILi3ENS5_IJNS4_1CILi1EEESB_SB_EEENS1_35KernelTmaWarpSpecializedCooperativeEEENS5_IJNSA_ILi256EEENSA_ILi128EEENSA_ILi32EEEEEENS_6half_tENS5_IJlSB_lEEESJ_SK_NS4_8TiledMMAINS4_8MMA_AtomIJNS4_4SM904GMMA26MMA_64x128x16_F32F16F16_SSILNSO_5MajorE0ELSQ_0ELNSO_7ScaleInE1ELSR_1EEEEEENS4_6LayoutINS5_IJNSA_ILi2EEESB_SB_EEENS5_IJSB_NSA_ILi0EEESX_EEEEENS5_IJNS4_10UnderscoreES10_S10_EEEEENS4_13SM90_TMA_LOADENS4_14ComposedLayoutINS4_7SwizzleILi2ELi4ELi3EEENS4_18smem_ptr_flag_bitsILi16EEENSU_INS5_IJNSA_ILi8EEESH_EEENS5_IJSH_SB_EEEEEEEvNS4_8identityES13_S1D_vS1E_EENS_8epilogue10collective6detail29Sm90TmaWarpSpecializedAdapterINS1H_15DefaultEpilogueISJ_SK_SK_NS1G_6thread17LinearCombinationISJ_Li1EffLNS1L_9ScaleType4KindE0ELNS_15FloatRoundStyleE2ESJ_EENS1_15EpilogueDefaultEEEEEvvEEEEvNT_6ParamsE,(.L_x_318 - _ZN7cutlass13device_kernelINS_4gemm6kernel13GemmUniversalIN4cute5tupleIJiiiiEEENS1_10collective13CollectiveMmaINS1_34MainloopSm90TmaGmmaWarpSpecializedILi3ENS5_IJNS4_1CILi1EEESB_SB_EEENS1_35KernelTmaWarpSpecializedCooperativeEEENS5_IJNSA_ILi256EEENSA_ILi128EEENSA_ILi32EEEEEENS_6half_tENS5_IJlSB_lEEESJ_SK_NS4_8TiledMMAINS4_8MMA_AtomIJNS4_4SM904GMMA26MMA_64x128x16_F32F16F16_SSILNSO_5MajorE0ELSQ_0ELNSO_7ScaleInE1ELSR_1EEEEEENS4_6LayoutINS5_IJNSA_ILi2EEESB_SB_EEENS5_IJSB_NSA_ILi0EEESX_EEEEENS5_IJNS4_10UnderscoreES10_S10_EEEEENS4_13SM90_TMA_LOADENS4_14ComposedLayoutINS4_7SwizzleILi2ELi4ELi3EEENS4_18smem_ptr_flag_bitsILi16EEENSU_INS5_IJNSA_ILi8EEESH_EEENS5_IJSH_SB_EEEEEEEvNS4_8identityES13_S1D_vS1E_EENS_8epilogue10collective6detail29Sm90TmaWarpSpecializedAdapterINS1H_15DefaultEpilogueISJ_SK_SK_NS1G_6thread17LinearCombinationISJ_Li1EffLNS1L_9ScaleType4KindE0ELNS_15FloatRoundStyleE2ESJ_EENS1_15EpilogueDefaultEEEEEvvEEEEvNT_6ParamsE)
        .other          _ZN7cutlass13device_kernelINS_4gemm6kernel13GemmUniversalIN4cute5tupleIJiiiiEEENS1_10collective13CollectiveMmaINS1_34MainloopSm90TmaGmmaWarpSpecializedILi3ENS5_IJNS4_1CILi1EEESB_SB_EEENS1_35KernelTmaWarpSpecializedCooperativeEEENS5_IJNSA_ILi256EEENSA_ILi128EEENSA_ILi32EEEEEENS_6half_tENS5_IJlSB_lEEESJ_SK_NS4_8TiledMMAINS4_8MMA_AtomIJNS4_4SM904GMMA26MMA_64x128x16_F32F16F16_SSILNSO_5MajorE0ELSQ_0ELNSO_7ScaleInE1ELSR_1EEEEEENS4_6LayoutINS5_IJNSA_ILi2EEESB_SB_EEENS5_IJSB_NSA_ILi0EEESX_EEEEENS5_IJNS4_10UnderscoreES10_S10_EEEEENS4_13SM90_TMA_LOADENS4_14ComposedLayoutINS4_7SwizzleILi2ELi4ELi3EEENS4_18smem_ptr_flag_bitsILi16EEENSU_INS5_IJNSA_ILi8EEESH_EEENS5_IJSH_SB_EEEEEEEvNS4_8identityES13_S1D_vS1E_EENS_8epilogue10collective6detail29Sm90TmaWarpSpecializedAdapterINS1H_15DefaultEpilogueISJ_SK_SK_NS1G_6thread17LinearCombinationISJ_Li1EffLNS1L_9ScaleType4KindE0ELNS_15FloatRoundStyleE2ESJ_EENS1_15EpilogueDefaultEEEEEvvEEEEvNT_6ParamsE,@"STO_CUDA_ENTRY STV_DEFAULT"
_ZN7cutlass13device_kernelINS_4gemm6kernel13GemmUniversalIN4cute5tupleIJiiiiEEENS1_10collective13CollectiveMmaINS1_34MainloopSm90TmaGmmaWarpSpecializedILi3ENS5_IJNS4_1CILi1EEESB_SB_EEENS1_35KernelTmaWarpSpecializedCooperativeEEENS5_IJNSA_ILi256EEENSA_ILi128EEENSA_ILi32EEEEEENS_6half_tENS5_IJlSB_lEEESJ_SK_NS4_8TiledMMAINS4_8MMA_AtomIJNS4_4SM904GMMA26MMA_64x128x16_F32F16F16_SSILNSO_5MajorE0ELSQ_0ELNSO_7ScaleInE1ELSR_1EEEEEENS4_6LayoutINS5_IJNSA_ILi2EEESB_SB_EEENS5_IJSB_NSA_ILi0EEESX_EEEEENS5_IJNS4_10UnderscoreES10_S10_EEEEENS4_13SM90_TMA_LOADENS4_14ComposedLayoutINS4_7SwizzleILi2ELi4ELi3EEENS4_18smem_ptr_flag_bitsILi16EEENSU_INS5_IJNSA_ILi8EEESH_EEENS5_IJSH_SB_EEEEEEEvNS4_8identityES13_S1D_vS1E_EENS_8epilogue10collective6detail29Sm90TmaWarpSpecializedAdapterINS1H_15DefaultEpilogueISJ_SK_SK_NS1G_6thread17LinearCombinationISJ_Li1EffLNS1L_9ScaleType4KindE0ELNS_15FloatRoundStyleE2ESJ_EENS1_15EpilogueDefaultEEEEEvvEEEEvNT_6ParamsE:
[----:B------:R-:W0:Y:S01]  /*0000*/  LDC R1, c[0x0][0x28] ;  /* 0x00000a00ff017b82 */ /* 0x000e220000000800 */
[----:B------:R-:W1:Y:S01]  /*0010*/  S2R R18, SR_TID.X ;  /* 0x0000000000127919 */ /* 0x000e620000002100 */
[----:B------:R-:W-:Y:S01]  /*0020*/  ELECT P0, URZ, PT ;  /* 0x00000000003f782f */ /* 0x000fe20003800000 */
[----:B------:R-:W-:Y:S01]  /*0030*/  BSSY B0, `(.L_x_0) ;  /* 0x000000f000007945 */ /* 0x000fe20003800000 */
[--C-:B-1----:R-:W-:Y:S02]  /*0040*/  SHF.R.U32.HI R0, RZ, 0x5, R18.reuse ;  /* 0x00000005ff007819 */ /* 0x102fe40000011612 */
[----:B------:R-:W-:-:S03]  /*0050*/  SHF.R.U32.HI R22, RZ, 0x7, R18 ;  /* 0x00000007ff167819 */ /* 0x000fc60000011612 */
[----:B------:R-:W1:Y:S04]  /*0060*/  SHFL.IDX PT, R5, R0, RZ, 0x1f ;  /* 0x00001fff00057589 */ /* 0x000e6800000e0000 */
[----:B------:R2:W3:Y:S01]  /*0070*/  SHFL.IDX PT, R8, R22, RZ, 0x1f ;  /* 0x00001fff16087589 */ /* 0x0004e200000e0000 */
[----:B-1----:R-:W-:-:S13]  /*0080*/  ISETP.NE.OR P0, PT, R5, RZ, !P0 ;  /* 0x000000ff0500720c */ /* 0x002fda0004705670 */
[----:B0-23--:R-:W-:Y:S05]  /*0090*/  @P0 BRA `(.L_x_1) ;  /* 0x0000000000200947 */ /* 0x00dfea0003800000 */
[----:B------:R-:W-:Y:S02]  /*00a0*/  ULDC.64 UR4, c[0x0][0x198] ;  /* 0x0000660000047ab9 */ /* 0x000fe40000000a00 */
[----:B------:R-:W-:Y:S02]  /*00b0*/  UIADD3 UR6, UP0, UR4, 0xf0, URZ ;  /* 0x000000f004067890 */ /* 0x000fe4000ff1e03f */
[----:B------:R-:W-:Y:S02]  /*00c0*/  UIADD3 UR4, UP1, UR4, 0x1f0, URZ ;  /* 0x000001f004047890 */ /* 0x000fe4000ff3e03f */
[----:B------:R-:W-:Y:S02]  /*00d0*/  UIADD3.X UR7, URZ, UR5, URZ, UP0, !UPT ;  /* 0x000000053f077290 */ /* 0x000fe400087fe43f */
[----:B------:R-:W-:-:S07]  /*00e0*/  UIADD3.X UR5, URZ, UR5, URZ, UP1, !UPT ;  /* 0x000000053f057290 */ /* 0x000fce0008ffe43f */
[----:B------:R0:W-:Y:S02]  /*00f0*/  UTMACCTL.PF [UR6] ;  /* 0x00000000060079b9 */ /* 0x0001e40008040000 */
[----:B------:R0:W-:Y:S02]  /*0100*/  UTMACCTL.PF [UR4] ;  /* 0x00000000040079b9 */ /* 0x0001e40008040000 */
[----:B0-----:R-:W-:Y:S01]  /*0110*/  NOP ;  /* 0x0000000000007918 */ /* 0x001fe20000000000 */
.L_x_1:
[----:B------:R-:W-:Y:S05]  /*0120*/  BSYNC B0 ;  /* 0x0000000000007941 */ /* 0x000fea0003800000 */
.L_x_0:
[----:B------:R-:W0:Y:S02]  /*0130*/  SHFL.IDX PT, R2, R0, RZ, 0x1f ;  /* 0x00001fff00027589 */ /* 0x000e2400000e0000 */
[----:B0-----:R-:W-:-:S13]  /*0140*/  ISETP.NE.AND P0, PT, R2, RZ, PT ;  /* 0x000000ff0200720c */ /* 0x001fda0003f05270 */
[----:B------:R-:W-:Y:S05]  /*0150*/  @P0 BRA `(.L_x_2) ;  /* 0x0000000000500947 */ /* 0x000fea0003800000 */
[----:B------:R-:W0:Y:S01]  /*0160*/  S2UR UR8, SR_CgaCtaId ;  /* 0x00000000000879c3 */ /* 0x000e220000008800 */
[----:B------:R-:W-:Y:S01]  /*0170*/  UMOV UR4, 0x400 ;  /* 0x0000040000047882 */ /* 0x000fe20000000000 */
[----:B------:R-:W-:Y:S01]  /*0180*/  UMOV UR5, 0x1 ;  /* 0x0000000100057882 */ /* 0x000fe20000000000 */
[----:B------:R-:W-:Y:S01]  /*0190*/  UMOV UR6, 0x100 ;  /* 0x0000010000067882 */ /* 0x000fe20000000000 */
[----:B------:R-:W-:Y:S01]  /*01a0*/  ELECT P0, URZ, PT ;  /* 0x00000000003f782f */ /* 0x000fe20003800000 */
[----:B------:R-:W-:-:S04]  /*01b0*/  UIADD3 UR6, -UR6, 0x100000, URZ ;  /* 0x0010000006067890 */ /* 0x000fc8000fffe13f */
[----:B------:R-:W-:Y:S02]  /*01c0*/  USHF.L.U32 UR7, UR6, 0xb, URZ ;  /* 0x0000000b06077899 */ /* 0x000fe4000800063f */
[----:B------:R-:W-:Y:S02]  /*01d0*/  USHF.L.U32 UR6, UR6, 0x1, URZ ;  /* 0x0000000106067899 */ /* 0x000fe4000800063f */
[----:B0-----:R-:W-:Y:S02]  /*01e0*/  ULEA UR8, UR8, UR4, 0x18 ;  /* 0x0000000408087291 */ /* 0x001fe4000f8ec03f */
[----:B------:R-:W-:-:S04]  /*01f0*/  UIADD3 UR4, -UR5, 0x100000, URZ ;  /* 0x0010000005047890 */ /* 0x000fc8000fffe13f */
[----:B------:R-:W-:Y:S02]  /*0200*/  USHF.L.U32 UR5, UR4, 0xb, URZ ;  /* 0x0000000b04057899 */ /* 0x000fe4000800063f */
[----:B------:R-:W-:Y:S01]  /*0210*/  USHF.L.U32 UR4, UR4, 0x1, URZ ;  /* 0x0000000104047899 */ /* 0x000fe2000800063f */
[----:B------:R-:W0:Y:S11]  /*0220*/  FENCE.VIEW.ASYNC.S ;  /* 0x00000000000073c6 */ /* 0x000e360000000000 */
[----:B0-----:R0:W1:Y:S01]  /*0230*/  SYNCS.EXCH.64 URZ, [UR8], UR4 ;  /* 0x00000004083f75b2 */ /* 0x0010620008000100 */
[----:B------:R0:W2:Y:S01]  /*0240*/  SYNCS.EXCH.64 URZ, [UR8+0x18], UR6 ;  /* 0x00001806083f75b2 */ /* 0x0000a20008000100 */
[----:B------:R0:W3:Y:S01]  /*0250*/  SYNCS.EXCH.64 URZ, [UR8+0x8], UR4 ;  /* 0x00000804083f75b2 */ /* 0x0000e20008000100 */
[----:B------:R0:W4:Y:S01]  /*0260*/  SYNCS.EXCH.64 URZ, [UR8+0x20], UR6 ;  /* 0x00002006083f75b2 */ /* 0x0001220008000100 */
[----:B------:R0:W0:Y:S01]  /*0270*/  SYNCS.EXCH.64 URZ, [UR8+0x10], UR4 ;  /* 0x00001004083f75b2 */ /* 0x0000220008000100 */
[----:B------:R0:W0:Y:S01]  /*0280*/  SYNCS.EXCH.64 URZ, [UR8+0x28], UR6 ;  /* 0x00002806083f75b2 */ /* 0x0000220008000100 */
[----:B------:R-:W-:Y:S01]  /*0290*/  NOP ;  /* 0x0000000000007918 */ /* 0x000fe20000000000 */
.L_x_2:
[----:B------:R-:W5:Y:S01]  /*02a0*/  SHFL.IDX PT, R0, R0, RZ, 0x1f ;  /* 0x00001fff00007589 */ /* 0x000f6200000e0000 */
[----:B------:R-:W1:Y:S01]  /*02b0*/  LDC R2, c[0x0][0x65c] ;  /* 0x00019700ff027b82 */ /* 0x000e620000000800 */
[----:B------:R-:W-:Y:S02]  /*02c0*/  ELECT P0, URZ, PT ;  /* 0x00000000003f782f */ /* 0x000fe40003800000 */
[----:B------:R-:W-:Y:S01]  /*02d0*/  SHF.R.S32.HI R6, RZ, 0x1f, R5 ;  /* 0x0000001fff067819 */ /* 0x000fe20000011405 */
[----:B------:R-:W2:Y:S01]  /*02e0*/  S2R R3, SR_CTAID.Y ;  /* 0x0000000000037919 */ /* 0x000ea20000002600 */
[----:B0-----:R-:W-:Y:S01]  /*02f0*/  UMOV UR4, 0x20 ;  /* 0x0000002000047882 */ /* 0x001fe20000000000 */
[----:B------:R-:W-:Y:S01]  /*0300*/  ISETP.NE.AND P2, PT, R8, RZ, PT ;  /* 0x000000ff0800720c */ /* 0x000fe20003f45270 */
[----:B------:R-:W-:Y:S01]  /*0310*/  NOP ;  /* 0x0000000000007918 */ /* 0x000fe20000000000 */
[----:B------:R-:W0:Y:S01]  /*0320*/  S2R R4, SR_CTAID.X ;  /* 0x0000000000047919 */ /* 0x000e220000002500 */
[----:B------:R-:W-:Y:S01]  /*0330*/  LEA.HI R6, R6, R5, RZ, 0x2 ;  /* 0x0000000506067211 */ /* 0x000fe200078f10ff */
[----:B------:R-:W-:Y:S01]  /*0340*/  NOP ;  /* 0x0000000000007918 */ /* 0x000fe20000000000 */
[----:B-----5:R-:W-:-:S02]  /*0350*/  ISETP.NE.OR P0, PT, R0, RZ, !P0 ;  /* 0x000000ff0000720c */ /* 0x020fc40004705670 */
[----:B-1----:R-:W-:-:S04]  /*0360*/  ISETP.NE.AND P3, PT, R2, 0x1, PT ;  /* 0x000000010200780c */ /* 0x002fc80003f65270 */
[----:B------:R-:W-:Y:S02]  /*0370*/  P2R R0, PR, RZ, 0x8 ;  /* 0x00000008ff007803 */ /* 0x000fe40000000000 */
[----:B------:R-:W-:-:S05]  /*0380*/  LOP3.LUT R0, R6, 0xfffffffc, RZ, 0xc0, !PT ;  /* 0xfffffffc06007812 */ /* 0x000fca00078ec0ff */
[----:B------:R-:W-:Y:S01]  /*0390*/  VOTEU.ALL UP0, P0 ;  /* 0x00000000003f7886 */ /* 0x000fe20000000000 */
[----:B------:R-:W-:Y:S01]  /*03a0*/  IMAD.IADD R0, R5, 0x1, -R0 ;  /* 0x0000000105007824 */ /* 0x000fe200078e0a00 */
[----:B------:R-:W0:Y:S01]  /*03b0*/  @P3 LDC R17, c[0x0][0x10] ;  /* 0x00000400ff113b82 */ /* 0x000e220000000800 */
[----:B------:R-:W-:Y:S01]  /*03c0*/  VOTEU.ALL UP1, P0 ;  /* 0x00000000003f7886 */ /* 0x000fe20000020000 */
[----:B--2---:R-:W-:Y:S01]  /*03d0*/  @P3 IMAD.MOV.U32 R6, RZ, RZ, R3 ;  /* 0x000000ffff063224 */ /* 0x004fe200078e0003 */
[----:B------:R-:W-:Y:S01]  /*03e0*/  @!UP0 UMOV UR6, 0x400 ;  /* 0x0000040000068882 */ /* 0x000fe20000000000 */
[----:B------:R-:W-:-:S04]  /*03f0*/  @!UP0 UIADD3 UR4, -UR4, 0x100000, URZ ;  /* 0x0010000004048890 */ /* 0x000fc8000fffe13f */
[----:B------:R-:W-:Y:S02]  /*0400*/  @!UP0 USHF.L.U32 UR5, UR4, 0xb, URZ ;  /* 0x0000000b04058899 */ /* 0x000fe4000800063f */
[----:B------:R-:W-:Y:S01]  /*0410*/  @!UP0 USHF.L.U32 UR4, UR4, 0x1, URZ ;  /* 0x0000000104048899 */ /* 0x000fe2000800063f */
[----:B------:R-:W-:Y:S02]  /*0420*/  @P3 IMAD.MOV.U32 R7, RZ, RZ, RZ ;  /* 0x000000ffff073224 */ /* 0x000fe400078e00ff */
[----:B------:R-:W-:Y:S01]  /*0430*/  IMAD.MOV.U32 R5, RZ, RZ, RZ ;  /* 0x000000ffff057224 */ /* 0x000fe200078e00ff */
[----:B------:R-:W1:Y:S01]  /*0440*/  @!UP0 S2UR UR7, SR_CgaCtaId ;  /* 0x00000000000789c3 */ /* 0x000e620000008800 */
[----:B------:R-:W-:-:S07]  /*0450*/  @P3 IMAD.MOV.U32 R11, RZ, RZ, RZ ;  /* 0x000000ffff0b3224 */ /* 0x000fce00078e00ff */
[----:B------:R-:W2:Y:S01]  /*0460*/  @!P3 LDC R9, c[0x0][0xc] ;  /* 0x00000300ff09bb82 */ /* 0x000ea20000000800 */
[----:B0-----:R-:W-:-:S05]  /*0470*/  @P3 IMAD.WIDE.U32 R16, R4, R17, R6 ;  /* 0x0000001104103225 */ /* 0x001fca00078e0006 */
[----:B------:R-:W-:Y:S01]  /*0480*/  @P3 IADD3 R17, R17, R11, RZ ;  /* 0x0000000b11113210 */ /* 0x000fe20007ffe0ff */
[----:B-1----:R-:W-:Y:S01]  /*0490*/  @!UP0 ULEA UR6, UR7, UR6, 0x18 ;  /* 0x0000000607068291 */ /* 0x002fe2000f8ec03f */
[----:B------:R-:W-:Y:S01]  /*04a0*/  VOTEU.ALL UP0, P0 ;  /* 0x00000000003f7886 */ /* 0x000fe20000000000 */
[----:B------:R-:W-:-:S04]  /*04b0*/  ISETP.NE.AND P0, PT, R0, 0x3, PT ;  /* 0x000000030000780c */ /* 0x000fc80003f05270 */
[----:B------:R-:W-:Y:S01]  /*04c0*/  ISETP.EQ.OR P0, PT, R0, RZ, !P0 ;  /* 0x000000ff0000720c */ /* 0x000fe20004702670 */
[----:B--2---:R-:W-:-:S03]  /*04d0*/  @!P3 IMAD.WIDE.U32 R6, R9, R3, R4 ;  /* 0x000000030906b225 */ /* 0x004fc600078e0004 */
[C---:B------:R-:W-:Y:S01]  /*04e0*/  ISETP.EQ.AND P0, PT, R8.reuse, RZ, P0 ;  /* 0x000000ff0800720c */ /* 0x040fe20000702270 */
[----:B------:R-:W-:Y:S01]  /*04f0*/  VIADD R8, R8, 0xffffffff ;  /* 0xffffffff08087836 */ /* 0x000fe20000000000 */
[----:B------:R-:W0:Y:S02]  /*0500*/  FENCE.VIEW.ASYNC.S ;  /* 0x00000000000073c6 */ /* 0x000e240000000000 */
[----:B0-----:R0:W3:Y:S01]  /*0510*/  @!UP0 SYNCS.EXCH.64 URZ, [UR6+0x40], UR4 ;  /* 0x00004004063f85b2 */ /* 0x0010e20008000100 */
[----:B------:R-:W-:Y:S01]  /*0520*/  @!P3 IMAD.MOV.U32 R16, RZ, RZ, R6 ;  /* 0x000000ffff10b224 */ /* 0x000fe200078e0006 */
[----:B------:R-:W-:Y:S01]  /*0530*/  SEL R19, RZ, 0x1, !P0 ;  /* 0x00000001ff137807 */ /* 0x000fe20004000000 */
[----:B------:R-:W-:Y:S01]  /*0540*/  @!P3 IMAD.MOV.U32 R17, RZ, RZ, R7 ;  /* 0x000000ffff11b224 */ /* 0x000fe200078e0007 */
[----:B------:R-:W-:-:S04]  /*0550*/  ISETP.GE.U32.AND P1, PT, R8, 0x2, PT ;  /* 0x000000020800780c */ /* 0x000fc80003f26070 */
[----:B------:R-:W-:Y:S01]  /*0560*/  SEL R19, R19, 0x2, P1 ;  /* 0x0000000213137807 */ /* 0x000fe20000800000 */
[----:B------:R0:W3:Y:S01]  /*0570*/  @!UP1 SYNCS.EXCH.64 URZ, [UR6+0x48], UR4 ;  /* 0x00004804063f95b2 */ /* 0x0000e20008000100 */
[----:B------:R-:W-:Y:S01]  /*0580*/  NOP ;  /* 0x0000000000007918 */ /* 0x000fe20000000000 */
[----:B---34-:R-:W-:Y:S06]  /*0590*/  BAR.SYNC.DEFER_BLOCKING 0x0 ;  /* 0x0000000000007b1d */ /* 0x018fec0000010000 */
[----:B------:R-:W-:Y:S05]  /*05a0*/  @!P2 BRA `(.L_x_3) ;  /* 0x000000a000c4a947 */ /* 0x000fea0003800000 */
[----:B------:R-:W-:-:S13]  /*05b0*/  ISETP.GT.U32.AND P0, PT, R8, 0x1, PT ;  /* 0x000000010800780c */ /* 0x000fda0003f04070 */
[----:B0-----:R-:W-:Y:S05]  /*05c0*/  @P0 EXIT ;  /* 0x000000000000094d */ /* 0x001fea0003800000 */
[----:B------:R-:W-:Y:S01]  /*05d0*/  ULDC.64 UR4, c[0x0][0x650] ;  /* 0x0001940000047ab9 */ /* 0x000fe20000000a00 */
[----:B------:R-:W-:Y:S01]  /*05e0*/  PRMT R0, RZ, 0x7610, R0 ;  /* 0x00007610ff007816 */ /* 0x000fe20000000000 */
[----:B------:R-:W-:Y:S01]  /*05f0*/  IMAD.MOV.U32 R152, RZ, RZ, -0x1 ;  /* 0xffffffffff987424 */ /* 0x000fe200078e00ff */
[----:B------:R-:W-:Y:S01]  /*0600*/  ISETP.GE.U32.AND P0, PT, R16, UR4, PT ;  /* 0x0000000410007c0c */ /* 0x000fe2000bf06070 */
[----:B------:R-:W-:Y:S02]  /*0610*/  IMAD.MOV.U32 R153, RZ, RZ, -0x1 ;  /* 0xffffffffff997424 */ /* 0x000fe400078e00ff */
[----:B------:R-:W-:Y:S01]  /*0620*/  IMAD.MOV.U32 R23, RZ, RZ, -0x1 ;  /* 0xffffffffff177424 */ /* 0x000fe200078e00ff */
[----:B------:R-:W-:-:S13]  /*0630*/  ISETP.GE.U32.AND.EX P0, PT, R17, UR5, PT, P0 ;  /* 0x0000000511007c0c */ /* 0x000fda000bf06100 */
[----:B------:R-:W-:Y:S05]  /*0640*/  @P0 BRA `(.L_x_4) ;  /* 0x0000000400540947 */ /* 0x000fea0003800000 */
[----:B------:R-:W0:Y:S01]  /*0650*/  LDC.64 R14, c[0x0][0x628] ;  /* 0x00018a00ff0e7b82 */ /* 0x000e220000000a00 */
[----:B------:R-:W-:Y:S01]  /*0660*/  IMAD.MOV.U32 R6, RZ, RZ, R16 ;  /* 0x000000ffff067224 */ /* 0x000fe200078e0010 */
[----:B------:R-:W-:-:S06]  /*0670*/  MOV R7, R17 ;  /* 0x0000001100077202 */ /* 0x000fcc0000000f00 */
[----:B------:R-:W1:Y:S08]  /*0680*/  LDC R0, c[0x0][0x630] ;  /* 0x00018c00ff007b82 */ /* 0x000e700000000800 */
[----:B------:R-:W2:Y:S01]  /*0690*/  LDC.64 R20, c[0x0][0x620] ;  /* 0x00018800ff147b82 */ /* 0x000ea20000000a00 */
[----:B0-----:R-:W-:-:S04]  /*06a0*/  ISETP.NE.U32.AND P0, PT, R14, RZ, PT ;  /* 0x000000ff0e00720c */ /* 0x001fc80003f05070 */
[----:B------:R-:W-:-:S13]  /*06b0*/  ISETP.NE.AND.EX P0, PT, R15, RZ, PT, P0 ;  /* 0x000000ff0f00720c */ /* 0x000fda0003f05300 */
[----:B-12---:R-:W-:Y:S05]  /*06c0*/  @!P0 BRA `(.L_x_5) ;  /* 0x0000000000288947 */ /* 0x006fea0003800000 */
[----:B------:R-:W0:Y:S02]  /*06d0*/  LDC R11, c[0x0][0x634] ;  /* 0x00018d00ff0b7b82 */ /* 0x000e240000000800 */
[----:B0-----:R-:W-:-:S05]  /*06e0*/  IADD3 R11, P0, R16, R11, RZ ;  /* 0x0000000b100b7210 */ /* 0x001fca0007f1e0ff */
[----:B------:R-:W-:-:S04]  /*06f0*/  IMAD.X R13, RZ, RZ, R17, P0 ;  /* 0x000000ffff0d7224 */ /* 0x000fc800000e0611 */
[----:B------:R-:W-:-:S04]  /*0700*/  IMAD.WIDE.U32 R6, R13, R14, RZ ;  /* 0x0000000e0d067225 */ /* 0x000fc800078e00ff */
[----:B------:R-:W-:-:S04]  /*0710*/  IMAD.WIDE.U32 R8, P0, R11, R15, R6 ;  /* 0x0000000f0b087225 */ /* 0x000fc80007800006 */
[----:B------:R-:W-:-:S04]  /*0720*/  IMAD.WIDE.U32 R6, R11, R14, RZ ;  /* 0x0000000e0b067225 */ /* 0x000fc800078e00ff */
[----:B------:R-:W-:Y:S01]  /*0730*/  IMAD.X R11, RZ, RZ, RZ, P0 ;  /* 0x000000ffff0b7224 */ /* 0x000fe200000e06ff */
[----:B------:R-:W-:Y:S01]  /*0740*/  IADD3 RZ, P0, R7, R8, RZ ;  /* 0x0000000807ff7210 */ /* 0x000fe20007f1e0ff */
[----:B------:R-:W-:-:S04]  /*0750*/  IMAD.MOV.U32 R10, RZ, RZ, R9 ;  /* 0x000000ffff0a7224 */ /* 0x000fc800078e0009 */
[----:B------:R-:W-:-:S08]  /*0760*/  IMAD.WIDE.U32.X R6, R13, R15, R10, P0 ;  /* 0x0000000f0d067225 */ /* 0x000fd000000e040a */
.L_x_5:
[-CC-:B------:R-:W-:Y:S01]  /*0770*/  SHF.R.U64 R23, R6, R0.reuse, R7.reuse ;  /* 0x0000000006177219 */ /* 0x180fe20000001207 */
[----:B------:R-:W0:Y:S01]  /*0780*/  LDC R10, c[0x0][0x618] ;  /* 0x00018600ff0a7b82 */ /* 0x000e220000000800 */
[----:B------:R-:W-:Y:S01]  /*0790*/  SHF.R.U32.HI R5, RZ, R0, R7 ;  /* 0x00000000ff057219 */ /* 0x000fe20000011607 */
[----:B------:R-:W-:Y:S01]  /*07a0*/  ULDC UR4, c[0x0][0x150] ;  /* 0x0000540000047ab9 */ /* 0x000fe20000000800 */
[----:B------:R-:W-:Y:S02]  /*07b0*/  IADD3 R9, P0, RZ, -R23, RZ ;  /* 0x80000017ff097210 */ /* 0x000fe40007f1e0ff */
[----:B------:R-:W-:-:S03]  /*07c0*/  I2FP.F32.U32 R0, R4 ;  /* 0x0000000400007245 */ /* 0x000fc60000201000 */
[----:B------:R-:W1:Y:S01]  /*07d0*/  LDC.64 R28, c[0x0][0x640] ;  /* 0x00019000ff1c7b82 */ /* 0x000e620000000a00 */
[----:B------:R-:W-:Y:S02]  /*07e0*/  IMAD.X R11, RZ, RZ, ~R5, P0 ;  /* 0x000000ffff0b7224 */ /* 0x000fe400000e0e05 */
[----:B------:R-:W-:Y:S01]  /*07f0*/  FMUL R0, R0, UR4 ;  /* 0x0000000400007c20 */ /* 0x000fe20008400000 */
[----:B------:R-:W-:Y:S01]  /*0800*/  IMAD.WIDE.U32 R6, R9, R20, R16 ;  /* 0x0000001409067225 */ /* 0x000fe200078e0010 */
[----:B------:R-:W-:-:S03]  /*0810*/  ULDC UR4, c[0x0][0x154] ;  /* 0x0000550000047ab9 */ /* 0x000fc60000000800 */
[----:B------:R-:W-:Y:S01]  /*0820*/  IMAD R8, R11, R20, RZ ;  /* 0x000000140b087224 */ /* 0x000fe200078e02ff */
[----:B------:R-:W2:Y:S01]  /*0830*/  LDC R5, c[0x0][0x144] ;  /* 0x00005100ff057b82 */ /* 0x000ea20000000800 */
[----:B------:R-:W3:Y:S02]  /*0840*/  F2I.U32.TRUNC.NTZ R0, R0 ;  /* 0x0000000000007305 */ /* 0x000ee4000020f000 */
[----:B------:R-:W-:-:S04]  /*0850*/  IMAD R9, R9, R21, R8 ;  /* 0x0000001509097224 */ /* 0x000fc800078e0208 */
[----:B------:R-:W-:Y:S01]  /*0860*/  IMAD.IADD R7, R7, 0x1, R9 ;  /* 0x0000000107077824 */ /* 0x000fe200078e0209 */
[----:B------:R-:W4:Y:S01]  /*0870*/  LDC R12, c[0x0][0x608] ;  /* 0x00018200ff0c7b82 */ /* 0x000f220000000800 */
[----:B------:R-:W-:-:S03]  /*0880*/  MOV R9, 0xffffffff ;  /* 0xffffffff00097802 */ /* 0x000fc60000000f00 */
[-CC-:B0-----:R-:W-:Y:S02]  /*0890*/  SHF.R.U64 R20, R6, R10.reuse, R7.reuse ;  /* 0x0000000a06147219 */ /* 0x181fe40000001207 */
[----:B------:R-:W-:Y:S02]  /*08a0*/  I2FP.F32.U32 R6, R3 ;  /* 0x0000000300067245 */ /* 0x000fe40000201000 */
[----:B------:R-:W0:Y:S01]  /*08b0*/  LDC R26, c[0x0][0x658] ;  /* 0x00019600ff1a7b82 */ /* 0x000e220000000800 */
[----:B-1----:R-:W-:Y:S01]  /*08c0*/  ISETP.NE.U32.AND P0, PT, R28, RZ, PT ;  /* 0x000000ff1c00720c */ /* 0x002fe20003f05070 */
[----:B---3--:R-:W-:Y:S01]  /*08d0*/  IMAD.MOV R8, RZ, RZ, -R0 ;  /* 0x000000ffff087224 */ /* 0x008fe200078e0a00 */
[----:B------:R-:W-:Y:S01]  /*08e0*/  SHF.R.U32.HI R7, RZ, R10, R7 ;  /* 0x0000000aff077219 */ /* 0x000fe20000011607 */
[----:B------:R-:W-:Y:S01]  /*08f0*/  FMUL R6, R6, UR4 ;  /* 0x0000000406067c20 */ /* 0x000fe20008400000 */
[----:B------:R-:W-:-:S03]  /*0900*/  ISETP.NE.AND.EX P0, PT, R29, RZ, PT, P0 ;  /* 0x000000ff1d00720c */ /* 0x000fc60003f05300 */
[----:B------:R-:W1:Y:S01]  /*0910*/  LDC R14, c[0x0][0x148] ;  /* 0x00005200ff0e7b82 */ /* 0x000e620000000800 */
[----:B--2---:R-:W-:-:S07]  /*0920*/  IMAD R0, R5, R8, R4 ;  /* 0x0000000805007224 */ /* 0x004fce00078e0204 */
[----:B------:R-:W2:Y:S01]  /*0930*/  LDC R24, c[0x0][0x600] ;  /* 0x00018000ff187b82 */ /* 0x000ea20000000800 */
[-CC-:B----4-:R-:W-:Y:S02]  /*0940*/  SHF.R.U64 R30, R20, R12.reuse, R7.reuse ;  /* 0x0000000c141e7219 */ /* 0x190fe40000001207 */
[----:B------:R-:W-:Y:S01]  /*0950*/  SHF.R.U32.HI R5, RZ, R12, R7 ;  /* 0x0000000cff057219 */ /* 0x000fe20000011607 */
[----:B------:R-:W-:Y:S01]  /*0960*/  IMAD.MOV.U32 R7, RZ, RZ, 0x1 ;  /* 0x00000001ff077424 */ /* 0x000fe200078e00ff */
[----:B------:R3:W4:Y:S03]  /*0970*/  F2I.U32.TRUNC.NTZ R12, R6 ;  /* 0x00000006000c7305 */ /* 0x000726000020f000 */
[----:B------:R-:W1:Y:S01]  /*0980*/  LDC R15, c[0x0][0x648] ;  /* 0x00019200ff0f7b82 */ /* 0x000e620000000800 */
[-C--:B0-----:R-:W-:Y:S02]  /*0990*/  SHF.L.U32 R4, R9, R26.reuse, RZ ;  /* 0x0000001a09047219 */ /* 0x081fe400000006ff */
[----:B------:R-:W-:-:S02]  /*09a0*/  SHF.R.U64 R32, R30, R26, R5 ;  /* 0x0000001a1e207219 */ /* 0x000fc40000001205 */
[----:B------:R-:W-:Y:S02]  /*09b0*/  LOP3.LUT R11, RZ, R4, RZ, 0x33, !PT ;  /* 0x00000004ff0b7212 */ /* 0x000fe400078e33ff */
[-C--:B------:R-:W-:Y:S01]  /*09c0*/  SHF.R.U32.HI R5, RZ, R26.reuse, R5 ;  /* 0x0000001aff057219 */ /* 0x080fe20000011605 */
[----:B------:R-:W0:Y:S01]  /*09d0*/  LDC R21, c[0x0][0x638] ;  /* 0x00018e00ff157b82 */ /* 0x000e220000000800 */
[----:B------:R-:W-:Y:S01]  /*09e0*/  SHF.L.U32 R10, R7, R26, RZ ;  /* 0x0000001a070a7219 */ /* 0x000fe200000006ff */
[----:B------:R-:W-:-:S06]  /*09f0*/  IMAD.MOV.U32 R4, RZ, RZ, R32 ;  /* 0x000000ffff047224 */ /* 0x000fcc00078e0020 */
[----:B------:R-:W0:Y:S01]  /*0a00*/  LDC R152, c[0x0][0x610] ;  /* 0x00018400ff987b82 */ /* 0x000e220000000800 */
[----:B---34-:R-:W-:Y:S05]  /*0a10*/  @!P0 BRA `(.L_x_6) ;  /* 0x0000000000288947 */ /* 0x018fea0003800000 */
[----:B------:R-:W3:Y:S02]  /*0a20*/  LDC R9, c[0x0][0x64c] ;  /* 0x00019300ff097b82 */ /* 0x000ee40000000800 */
[----:B---3--:R-:W-:-:S05]  /*0a30*/  IADD3 R9, P0, R32, R9, RZ ;  /* 0x0000000920097210 */ /* 0x008fca0007f1e0ff */
        /* <DEDUP_REMOVED lines=8> */
.L_x_6:
[----:B-1----:R-:W-:Y:S01]  /*0ac0*/  SHF.R.U64 R4, R4, R15, R5 ;  /* 0x0000000f04047219 */ /* 0x002fe20000001205 */
[----:B------:R-:W-:Y:S01]  /*0ad0*/  IMAD.MOV R12, RZ, RZ, -R12 ;  /* 0x000000ffff0c7224 */ /* 0x000fe200078e0a0c */
[----:B------:R-:W-:Y:S02]  /*0ae0*/  LOP3.LUT R11, R30, R11, RZ, 0xc0, !PT ;  /* 0x0000000b1e0b7212 */ /* 0x000fe400078ec0ff */
[----:B--2---:R-:W-:Y:S01]  /*0af0*/  IADD3 R5, R24, -0x1, RZ ;  /* 0xffffffff18057810 */ /* 0x004fe20007ffe0ff */
[----:B------:R-:W-:Y:S02]  /*0b00*/  IMAD.MOV R6, RZ, RZ, -R4 ;  /* 0x000000ffff067224 */ /* 0x000fe400078e0a04 */
[----:B------:R-:W-:Y:S01]  /*0b10*/  @P3 IMAD R0, R14, R12, R3 ;  /* 0x0000000c0e003224 */ /* 0x000fe200078e0203 */
[----:B------:R-:W-:Y:S01]  /*0b20*/  LOP3.LUT R5, R20, R5, RZ, 0xc0, !PT ;  /* 0x0000000514057212 */ /* 0x000fe200078ec0ff */
[----:B------:R-:W-:Y:S02]  /*0b30*/  IMAD R11, R10, R4, R11 ;  /* 0x000000040a0b7224 */ /* 0x000fe400078e020b */
[----:B0-----:R-:W-:-:S02]  /*0b40*/  IMAD R3, R6, R21, R32 ;  /* 0x0000001506037224 */ /* 0x001fc400078e0220 */
[----:B------:R-:W-:Y:S02]  /*0b50*/  IMAD R152, R11, R152, R0 ;  /* 0x000000980b987224 */ /* 0x000fe400078e0200 */
[----:B------:R-:W-:Y:S02]  /*0b60*/  IMAD R3, R3, R24, R5 ;  /* 0x0000001803037224 */ /* 0x000fe400078e0205 */
[----:B------:R-:W-:-:S03]  /*0b70*/  IMAD.MOV.U32 R0, RZ, RZ, 0x1 ;  /* 0x00000001ff007424 */ /* 0x000fc600078e00ff */
[----:B------:R-:W-:Y:S02]  /*0b80*/  SEL R153, R3, R152, !P3 ;  /* 0x0000009803997207 */ /* 0x000fe40005800000 */
[----:B------:R-:W-:-:S07]  /*0b90*/  SEL R152, R152, R3, !P3 ;  /* 0x0000000398987207 */ /* 0x000fce0005800000 */
.L_x_4:
[----:B------:R-:W-:-:S08]  /*0ba0*/  NOP ;  /* 0x0000000000007918 */ /* 0x000fd00000000000 */
[----:B------:R-:W0:Y:S02]  /*0bb0*/  USETMAXREG.TRY_ALLOC.CTAPOOL UP0, 0xe8 ;  /* 0x000000e8000079c8 */ /* 0x000e240008000600 */
[----:B0-----:R-:W-:-:S13]  /*0bc0*/  PLOP3.LUT P0, PT, PT, PT, UP0, 0x80, 0x0 ;  /* 0x000000000000781c */ /* 0x001fda0003f0f008 */
[----:B------:R-:W-:Y:S05]  /*0bd0*/  @!P0 BRA `(.L_x_4) ;  /* 0xfffffffc00f08947 */ /* 0x000fea000383ffff */
[----:B------:R-:W-:Y:S01]  /*0be0*/  ULDC.64 UR4, c[0x0][0x598] ;  /* 0x0001660000047ab9 */ /* 0x000fe20000000a00 */
[----:B------:R-:W-:Y:S01]  /*0bf0*/  ULDC.64 UR36, c[0x0][0x208] ;  /* 0x0000820000247ab9 */ /* 0x000fe20000000a00 */
[----:B------:R-:W-:-:S04]  /*0c00*/  ISETP.NE.U32.AND P0, PT, RZ, UR4, PT ;  /* 0x00000004ff007c0c */ /* 0x000fc8000bf05070 */
[----:B------:R-:W-:-:S13]  /*0c10*/  ISETP.NE.AND.EX P0, PT, RZ, UR5, PT, P0 ;  /* 0x00000005ff007c0c */ /* 0x000fda000bf05300 */
[----:B------:R-:W-:Y:S05]  /*0c20*/  @!P0 BRA `(.L_x_7) ;  /* 0x00000000001c8947 */ /* 0x000fea0003800000 */
[----:B------:R-:W0:Y:S02]  /*0c30*/  LDC.64 R4, c[0x0][0x598] ;  /* 0x00016600ff047b82 */ /* 0x000e240000000a00 */
[----:B0-----:R-:W2:Y:S02]  /*0c40*/  LDG.E.64 R4, desc[UR36][R4.64] ;  /* 0x0000002404047981 */ /* 0x001ea4000c1e1b00 */
[----:B--2---:R-:W-:-:S04]  /*0c50*/  ISETP.NE.U32.AND P0, PT, R4, RZ, PT ;  /* 0x000000ff0400720c */ /* 0x004fc80003f05070 */
[----:B------:R-:W-:-:S13]  /*0c60*/  ISETP.NE.AND.EX P0, PT, R5, RZ, PT, P0 ;  /* 0x000000ff0500720c */ /* 0x000fda0003f05300 */
[----:B------:R-:W-:Y:S05]  /*0c70*/  @!P0 BRA `(.L_x_7) ;  /* 0x0000000000088947 */ /* 0x000fea0003800000 */
[----:B------:R0:W5:Y:S01]  /*0c80*/  LD.E R154, desc[UR36][R4.64] ;  /* 0x00000024049a7980 */ /* 0x000162000c101900 */
[----:B------:R-:W-:Y:S05]  /*0c90*/  BRA `(.L_x_8) ;  /* 0x0000000000247947 */ /* 0x000fea0003800000 */
.L_x_7:
[----:B------:R-:W-:Y:S02]  /*0ca0*/  ULDC.64 UR4, c[0x0][0x588] ;  /* 0x0001620000047ab9 */ /* 0x000fe40000000a00 */
[----:B------:R-:W-:-:S04]  /*0cb0*/  ISETP.NE.U32.AND P0, PT, RZ, UR4, PT ;  /* 0x00000004ff007c0c */ /* 0x000fc8000bf05070 */
[----:B------:R-:W-:-:S13]  /*0cc0*/  ISETP.NE.AND.EX P0, PT, RZ, UR5, PT, P0 ;  /* 0x00000005ff007c0c */ /* 0x000fda000bf05300 */
[----:B------:R-:W-:Y:S05]  /*0cd0*/  @!P0 BRA `(.L_x_9) ;  /* 0x00000000000c8947 */ /* 0x000fea0003800000 */
[----:B------:R-:W0:Y:S02]  /*0ce0*/  LDC.64 R154, c[0x0][0x588] ;  /* 0x00016200ff9a7b82 */ /* 0x000e240000000a00 */
[----:B0-----:R1:W5:Y:S01]  /*0cf0*/  LDG.E R154, desc[UR36][R154.64] ;  /* 0x000000249a9a7981 */ /* 0x001362000c1e1900 */
[----:B------:R-:W-:Y:S05]  /*0d00*/  BRA `(.L_x_8) ;  /* 0x0000000000087947 */ /* 0x000fea0003800000 */
.L_x_9:
[----:B------:R-:W-:Y:S02]  /*0d10*/  ULDC UR4, c[0x0][0x580] ;  /* 0x0001600000047ab9 */ /* 0x000fe40000000800 */
[----:B------:R-:W-:-:S07]  /*0d20*/  IMAD.U32 R154, RZ, RZ, UR4 ;  /* 0x00000004ff9a7e24 */ /* 0x000fce000f8e00ff */
.L_x_8:
[----:B------:R-:W-:Y:S02]  /*0d30*/  ULDC.64 UR4, c[0x0][0x5a0] ;  /* 0x0001680000047ab9 */ /* 0x000fe40000000a00 */
[----:B------:R-:W-:-:S04]  /*0d40*/  ISETP.NE.U32.AND P0, PT, RZ, UR4, PT ;  /* 0x00000004ff007c0c */ /* 0x000fc8000bf05070 */
[----:B------:R-:W-:-:S13]  /*0d50*/  ISETP.NE.AND.EX P0, PT, RZ, UR5, PT, P0 ;  /* 0x00000005ff007c0c */ /* 0x000fda000bf05300 */
[----:B------:R-:W-:Y:S05]  /*0d60*/  @!P0 BRA `(.L_x_10) ;  /* 0x00000000001c8947 */ /* 0x000fea0003800000 */
[----:B0-----:R-:W0:Y:S02]  /*0d70*/  LDC.64 R4, c[0x0][0x5a0] ;  /* 0x00016800ff047b82 */ /* 0x001e240000000a00 */
[----:B0-----:R-:W2:Y:S02]  /*0d80*/  LDG.E.64 R4, desc[UR36][R4.64] ;  /* 0x0000002404047981 */ /* 0x001ea4000c1e1b00 */
[----:B--2---:R-:W-:-:S04]  /*0d90*/  ISETP.NE.U32.AND P0, PT, R4, RZ, PT ;  /* 0x000000ff0400720c */ /* 0x004fc80003f05070 */
[----:B------:R-:W-:-:S13]  /*0da0*/  ISETP.NE.AND.EX P0, PT, R5, RZ, PT, P0 ;  /* 0x000000ff0500720c */ /* 0x000fda0003f05300 */
[----:B------:R-:W-:Y:S05]  /*0db0*/  @!P0 BRA `(.L_x_10) ;  /* 0x0000000000088947 */ /* 0x000fea0003800000 */
[----:B-1----:R0:W5:Y:S01]  /*0dc0*/  LD.E R155, desc[UR36][R4.64] ;  /* 0x00000024049b7980 */ /* 0x002162000c101900 */
[----:B------:R-:W-:Y:S05]  /*0dd0*/  BRA `(.L_x_11) ;  /* 0x0000000000247947 */ /* 0x000fea0003800000 */
.L_x_10:
[----:B------:R-:W-:Y:S02]  /*0de0*/  ULDC.64 UR4, c[0x0][0x590] ;  /* 0x0001640000047ab9 */ /* 0x000fe40000000a00 */
[----:B------:R-:W-:-:S04]  /*0df0*/  ISETP.NE.U32.AND P0, PT, RZ, UR4, PT ;  /* 0x00000004ff007c0c */ /* 0x000fc8000bf05070 */
[----:B------:R-:W-:-:S13]  /*0e00*/  ISETP.NE.AND.EX P0, PT, RZ, UR5, PT, P0 ;  /* 0x00000005ff007c0c */ /* 0x000fda000bf05300 */
[----:B------:R-:W-:Y:S05]  /*0e10*/  @!P0 BRA `(.L_x_12) ;  /* 0x00000000000c8947 */ /* 0x000fea0003800000 */
[----:B0-----:R-:W1:Y:S02]  /*0e20*/  LDC.64 R4, c[0x0][0x590] ;  /* 0x00016400ff047b82 */ /* 0x001e640000000a00 */
[----:B-1----:R1:W5:Y:S01]  /*0e30*/  LDG.E R155, desc[UR36][R4.64] ;  /* 0x00000024049b7981 */ /* 0x002362000c1e1900 */
[----:B------:R-:W-:Y:S05]  /*0e40*/  BRA `(.L_x_11) ;  /* 0x0000000000087947 */ /* 0x000fea0003800000 */
.L_x_12:
[----:B------:R-:W-:Y:S02]  /*0e50*/  ULDC UR4, c[0x0][0x584] ;  /* 0x0001610000047ab9 */ /* 0x000fe40000000800 */
[----:B-1----:R-:W-:-:S07]  /*0e60*/  IMAD.U32 R155, RZ, RZ, UR4 ;  /* 0x00000004ff9b7e24 */ /* 0x002fce000f8e00ff */
.L_x_11:
[----:B------:R-:W-:-:S13]  /*0e70*/  LOP3.LUT P0, RZ, R0, 0xff, RZ, 0xc0, !PT ;  /* 0x000000ff00ff7812 */ /* 0x000fda000780c0ff */
[----:B------:R-:W-:Y:S05]  /*0e80*/  @!P0 EXIT ;  /* 0x000000000000894d */ /* 0x000fea0003800000 */
[----:B------:R-:W-:Y:S01]  /*0e90*/  ULDC UR4, c[0x0][0x28c] ;  /* 0x0000a30000047ab9 */ /* 0x000fe20000000800 */
[----:B------:R-:W-:Y:S01]  /*0ea0*/  LOP3.LUT R164, R19, 0x1, RZ, 0xfc, !PT ;  /* 0x0000000113a47812 */ /* 0x000fe200078efcff */
[----:B------:R-:W-:Y:S01]  /*0eb0*/  UIADD3 UR4, UR4, 0x1f, URZ ;  /* 0x0000001f04047890 */ /* 0x000fe2000fffe03f */
[----:B------:R-:W-:Y:S01]  /*0ec0*/  UMOV UR38, URZ ;  /* 0x0000003f00267c82 */ /* 0x000fe20008000000 */
[----:B------:R-:W-:Y:S02]  /*0ed0*/  UMOV UR39, URZ ;  /* 0x0000003f00277c82 */ /* 0x000fe40008000000 */
[----:B------:R-:W-:-:S04]  /*0ee0*/  USHF.R.S32.HI UR5, URZ, 0x1f, UR4 ;  /* 0x0000001f3f057899 */ /* 0x000fc80008011404 */
[----:B------:R-:W-:-:S04]  /*0ef0*/  ULEA.HI UR5, UR5, UR4, URZ, 0x5 ;  /* 0x0000000405057291 */ /* 0x000fc8000f8f283f */
[----:B------:R-:W-:-:S12]  /*0f00*/  USHF.R.S32.HI UR40, URZ, 0x5, UR5 ;  /* 0x000000053f287899 */ /* 0x000fd80008011405 */
.L_x_284:
[----:B------:R-:W-:Y:S01]  /*0f10*/  LOP3.LUT R0, R18, 0x80, RZ, 0xc0, !PT ;  /* 0x0000008012007812 */ /* 0x000fe200078ec0ff */
[----:B--2---:R-:W2:Y:S01]  /*0f20*/  S2UR UR7, SR_CgaCtaId ;  /* 0x00000000000779c3 */ /* 0x004ea20000008800 */
[----:B------:R-:W-:Y:S02]  /*0f30*/  UMOV UR6, 0x400 ;  /* 0x0000040000067882 */ /* 0x000fe40000000000 */
[----:B------:R-:W-:-:S06]  /*0f40*/  SHF.R.U32.HI R0, RZ, 0x7, R0 ;  /* 0x00000007ff007819 */ /* 0x000fcc0000011600 */
[----:B---3--:R-:W3:Y:S01]  /*0f50*/  SHFL.IDX PT, R0, R0, RZ, 0x1f ;  /* 0x00001fff00007589 */ /* 0x008ee200000e0000 */
[----:B--2---:R-:W-:Y:S01]  /*0f60*/  ULEA UR42, UR7, UR6, 0x18 ;  /* 0x00000006072a7291 */ /* 0x004fe2000f8ec03f */
[----:B---3--:R-:W-:-:S13]  /*0f70*/  R2UR UR4, R0 ;  /* 0x00000000000472ca */ /* 0x008fda00000e0000 */
[----:B------:R-:W-:-:S04]  /*0f80*/  ULEA.HI UR5, UR4, UR4, URZ, 0x1 ;  /* 0x0000000404057291 */ /* 0x000fc8000f8f083f */
[----:B------:R-:W-:-:S04]  /*0f90*/  ULOP3.LUT UR5, UR5, 0xffffe, URZ, 0xc0, !UPT ;  /* 0x000ffffe05057892 */ /* 0x000fc8000f8ec03f */
[----:B------:R-:W-:-:S03]  /*0fa0*/  UIADD3 UR5, UR4, -UR5, URZ ;  /* 0x8000000504057290 */ /* 0x000fc6000fffe03f */
[----:B------:R-:W-:Y:S01]  /*0fb0*/  ULDC UR4, c[0x0][0x28c] ;  /* 0x0000a30000047ab9 */ /* 0x000fe20000000800 */
[----:B------:R-:W-:Y:S01]  /*0fc0*/  ULEA UR5, UR5, UR42, 0xc ;  /* 0x0000002a05057291 */ /* 0x000fe2000f8e603f */
[----:B------:R-:W-:-:S03]  /*0fd0*/  ISETP.LT.AND P0, PT, RZ, UR4, PT ;  /* 0x00000004ff007c0c */ /* 0x000fc6000bf01270 */
[----:B------:R-:W-:-:S04]  /*0fe0*/  UIADD3 UR5, UR5, 0x100, URZ ;  /* 0x0000010005057890 */ /* 0x000fc8000fffe03f */
[----:B------:R-:W-:-:S04]  /*0ff0*/  USHF.R.U32.HI UR5, URZ, 0x4, UR5 ;  /* 0x000000043f057899 */ /* 0x000fc80008011605 */
[----:B------:R-:W-:Y:S02]  /*1000*/  ULOP3.LUT UR41, UR5, 0x3fff, URZ, 0xc0, !UPT ;  /* 0x00003fff05297892 */ /* 0x000fe4000f8ec03f */
[----:B-1--45:R-:W-:Y:S10]  /*1010*/  @P0 BRA `(.L_x_13) ;  /* 0x0000000000400947 */ /* 0x032ff40003800000 */
[----:B------:R-:W-:Y:S01]  /*1020*/  MOV R0, 0x0 ;  /* 0x0000000000007802 */ /* 0x000fe20000000f00 */
[----:B------:R-:W-:Y:S01]  /*1030*/  ULDC.64 UR4, c[0x4][0x68] ;  /* 0x01001a0000047ab9 */ /* 0x000fe20000000a00 */
[----:B------:R-:W-:Y:S01]  /*1040*/  ULDC.64 UR6, c[0x4][0x8] ;  /* 0x0100020000067ab9 */ /* 0x000fe20000000a00 */
[----:B01----:R-:W-:Y:S01]  /*1050*/  IMAD.U32 R4, RZ, RZ, UR4 ;  /* 0x00000004ff047e24 */ /* 0x003fe2000f8e00ff */
[----:B------:R0:W1:Y:S01]  /*1060*/  LDC.64 R14, c[0x4][R0] ;  /* 0x01000000000e7b82 */ /* 0x0000620000000a00 */
[----:B------:R-:W-:Y:S01]  /*1070*/  IMAD.U32 R5, RZ, RZ, UR5 ;  /* 0x00000005ff057e24 */ /* 0x000fe2000f8e00ff */
[----:B------:R-:W-:Y:S01]  /*1080*/  ULDC.64 UR4, c[0x4][0x70] ;  /* 0x01001c0000047ab9 */ /* 0x000fe20000000a00 */
[----:B------:R-:W-:Y:S01]  /*1090*/  IMAD.U32 R10, RZ, RZ, UR6 ;  /* 0x00000006ff0a7e24 */ /* 0x000fe2000f8e00ff */
[----:B------:R-:W-:Y:S01]  /*10a0*/  MOV R6, UR4 ;  /* 0x0000000400067c02 */ /* 0x000fe20008000f00 */
[----:B------:R-:W-:Y:S02]  /*10b0*/  IMAD.U32 R7, RZ, RZ, UR5 ;  /* 0x00000005ff077e24 */ /* 0x000fe4000f8e00ff */
[----:B------:R-:W-:-:S02]  /*10c0*/  IMAD.U32 R11, RZ, RZ, UR7 ;  /* 0x00000007ff0b7e24 */ /* 0x000fc4000f8e00ff */
[----:B------:R-:W-:Y:S02]  /*10d0*/  IMAD.MOV.U32 R8, RZ, RZ, 0x1e1 ;  /* 0x000001e1ff087424 */ /* 0x000fe400078e00ff */
[----:B------:R-:W-:Y:S02]  /*10e0*/  IMAD.MOV.U32 R12, RZ, RZ, 0x1 ;  /* 0x00000001ff0c7424 */ /* 0x000fe400078e00ff */
[----:B0-----:R-:W-:-:S07]  /*10f0*/  IMAD.MOV.U32 R13, RZ, RZ, RZ ;  /* 0x000000ffff0d7224 */ /* 0x001fce00078e00ff */
[----:B------:R-:W-:-:S07]  /*1100*/  LEPC R20, `(.L_x_13) ;  /* 0x000000001014794e */ /* 0x000fce0000000000 */
[----:B-1---5:R-:W-:Y:S05]  /*1110*/  CALL.ABS.NOINC R14 ;  /* 0x000000000e007343 */ /* 0x022fea0003c00000 */
.L_x_13:
[----:B------:R-:W-:-:S13]  /*1120*/  ISETP.NE.AND P0, PT, R164, 0x3, PT ;  /* 0x00000003a400780c */ /* 0x000fda0003f05270 */
[----:B------:R-:W-:Y:S05]  /*1130*/  @!P0 BRA `(.L_x_14) ;  /* 0x0000000000048947 */ /* 0x000fea0003800000 */
[----:B------:R-:W-:Y:S01]  /*1140*/  BPT.TRAP 0x1 ;  /* 0x000000040000795c */ /* 0x000fe20000300000 */
.L_x_14:
[----:B------:R-:W-:Y:S01]  /*1150*/  IMAD.U32 R0, RZ, RZ, UR38 ;  /* 0x00000026ff007e24 */ /* 0x000fe2000f8e00ff */
[----:B------:R-:W-:-:S04]  /*1160*/  MOV R3, UR39 ;  /* 0x0000002700037c02 */ /* 0x000fc80008000f00 */
[----:B------:R-:W-:Y:S02]  /*1170*/  LEA R3, R3, UR42, 0x3 ;  /* 0x0000002a03037c11 */ /* 0x000fe4000f8e18ff */
[----:B------:R-:W-:-:S04]  /*1180*/  SHF.L.U32 R0, R0, 0x1f, RZ ;  /* 0x0000001f00007819 */ /* 0x000fc800000006ff */
[----:B------:R2:W3:Y:S01]  /*1190*/  SYNCS.PHASECHK.TRANS64.TRYWAIT P1, [R3+URZ], R0 ;  /* 0x00000000030075a7 */ /* 0x0004e2000802017f */
[----:B------:R-:W-:Y:S05]  /*11a0*/  @!P0 BRA `(.L_x_15) ;  /* 0x0000000000048947 */ /* 0x000fea0003800000 */
[----:B------:R-:W-:Y:S01]  /*11b0*/  BPT.TRAP 0x1 ;  /* 0x000000040000795c */ /* 0x000fe20000300000 */
.L_x_15:
[----:B---3--:R-:W-:Y:S05]  /*11c0*/  @P1 BRA `(.L_x_16) ;  /* 0x0000000000081947 */ /* 0x008fea0003800000 */
[----:B------:R-:W3:Y:S02]  /*11d0*/  SYNCS.PHASECHK.TRANS64.TRYWAIT P1, [R3+URZ], R0 ;  /* 0x00000000030075a7 */ /* 0x000ee4000802017f */
[----:B---3--:R-:W-:Y:S05]  /*11e0*/  @!P1 BRA `(.L_x_17) ;  /* 0x000000ac001c9947 */ /* 0x008fea0003800000 */
.L_x_16:
[----:B------:R-:W-:-:S04]  /*11f0*/  UISETP.LT.AND UP0, UPT, UR40, 0x1, UPT ;  /* 0x000000012800788c */ /* 0x000fc8000bf01270 */
[----:B------:R-:W-:-:S04]  /*1200*/  USEL UR4, UR40, 0x1, UP0 ;  /* 0x0000000128047887 */ /* 0x000fc80008000000 */
[----:B------:R-:W-:-:S06]  /*1210*/  UIADD3 UR4, UR40, -UR4, URZ ;  /* 0x8000000428047290 */ /* 0x000fcc000fffe03f */
[----:B--23--:R-:W-:Y:S01]  /*1220*/  IMAD.U32 R0, RZ, RZ, UR4 ;  /* 0x00000004ff007e24 */ /* 0x00cfe2000f8e00ff */
[----:B------:R-:W-:Y:S05]  /*1230*/  WARPSYNC.ALL ;  /* 0x0000000000007948 */ /* 0x000fea0003800000 */
[----:B------:R-:W-:Y:S01]  /*1240*/  ISETP.GE.AND P1, PT, R0, 0x1, PT ;  /* 0x000000010000780c */ /* 0x000fe20003f26270 */
[----:B------:R-:W-:Y:S01]  /*1250*/  UIADD3 UR4, UR42, 0xc100, URZ ;  /* 0x0000c1002a047890 */ /* 0x000fe2000fffe03f */
[----:B------:R-:W-:Y:S01]  /*1260*/  WARPGROUP.ARRIVE ;  /* 0x00000000000079c5 */ /* 0x000fe20000000000 */
[----:B------:R-:W-:Y:S01]  /*1270*/  UMOV UR9, 0x80000020 ;  /* 0x8000002000097882 */ /* 0x000fe20000000000 */
[----:B------:R-:W-:Y:S01]  /*1280*/  UMOV UR11, 0x80000020 ;  /* 0x80000020000b7882 */ /* 0x000fe20000000000 */
[----:B------:R-:W-:-:S04]  /*1290*/  USHF.R.U32.HI UR4, URZ, 0x4, UR4 ;  /* 0x000000043f047899 */ /* 0x000fc80008011604 */
[----:B------:R-:W-:Y:S02]  /*12a0*/  ULOP3.LUT UR5, UR4, 0x3fff, URZ, 0xc0, !UPT ;  /* 0x00003fff04057892 */ /* 0x000fe4000f8ec03f */
[----:B------:R-:W-:Y:S02]  /*12b0*/  ULOP3.LUT UR4, UR41, 0x10000, URZ, 0xfc, !UPT ;  /* 0x0001000029047892 */ /* 0x000fe4000f8efc3f */
[----:B------:R-:W-:Y:S02]  /*12c0*/  ULOP3.LUT UR5, UR5, 0x10000, URZ, 0xfc, !UPT ;  /* 0x0001000005057892 */ /* 0x000fe4000f8efc3f */
[----:B------:R-:W-:Y:S02]  /*12d0*/  ULEA UR6, UR39, UR4, 0xa ;  /* 0x0000000427067291 */ /* 0x000fe4000f8e503f */
[----:B------:R-:W-:-:S05]  /*12e0*/  ULEA UR7, UR39, UR5, 0x9 ;  /* 0x0000000527077291 */ /* 0x000fca000f8e483f */
[----:B------:R-:W-:Y:S02]  /*12f0*/  UMOV UR8, UR6 ;  /* 0x0000000600087c82 */ /* 0x000fe40008000000 */
[----:B------:R-:W-:Y:S02]  /*1300*/  UMOV UR10, UR7 ;  /* 0x00000007000a7c82 */ /* 0x000fe40008000000 */
[----:B------:R-:W-:Y:S01]  /*1310*/  HGMMA.64x128x16.F32 R88, gdesc[UR8], RZ, !UPT, gsb0 ;  /* 0x01e00000085879f0 */ /* 0x000fe2000c0008ff */
[----:B------:R-:W-:Y:S01]  /*1320*/  UIADD3 UR8, UR6, 0x200, URZ ;  /* 0x0000020006087890 */ /* 0x000fe2000fffe03f */
[----:B------:R-:W-:Y:S01]  /*1330*/  UMOV UR9, 0x80000020 ;  /* 0x8000002000097882 */ /* 0x000fe20000000000 */
[----:B------:R-:W-:Y:S02]  /*1340*/  WARPGROUP.DEPBAR.LE gsb0, 0x0 ;  /* 0x00008000000079c5 */ /* 0x000fe40000010000 */
[----:B------:R-:W-:-:S07]  /*1350*/  WARPGROUP.ARRIVE ;  /* 0x00000000000079c5 */ /* 0x000fce0000000000 */
[----:B------:R-:W-:Y:S01]  /*1360*/  HGMMA.64x128x16.F32 R24, gdesc[UR8], RZ, !UPT, gsb0 ;  /* 0x01e00000081879f0 */ /* 0x000fe2000c0008ff */
[----:B------:R-:W-:Y:S02]  /*1370*/  UIADD3 UR8, UR6, 0x2, URZ ;  /* 0x0000000206087890 */ /* 0x000fe4000fffe03f */
[----:B------:R-:W-:Y:S01]  /*1380*/  UIADD3 UR10, UR7, 0x2, URZ ;  /* 0x00000002070a7890 */ /* 0x000fe2000fffe03f */
[----:B------:R-:W-:Y:S01]  /*1390*/  UMOV UR9, 0x80000020 ;  /* 0x8000002000097882 */ /* 0x000fe20000000000 */
[----:B------:R-:W-:Y:S01]  /*13a0*/  UMOV UR11, 0x80000020 ;  /* 0x80000020000b7882 */ /* 0x000fe20000000000 */
[----:B------:R-:W-:Y:S02]  /*13b0*/  WARPGROUP.DEPBAR.LE gsb0, 0x0 ;  /* 0x00008000000079c5 */ /* 0x000fe40000010000 */
[----:B------:R-:W-:-:S06]  /*13c0*/  WARPGROUP.ARRIVE ;  /* 0x00000000000079c5 */ /* 0x000fcc0000000000 */
[----:B------:R-:W-:Y:S01]  /*13d0*/  HGMMA.64x128x16.F32 R88, gdesc[UR8], R88, gsb0 ;  /* 0x01e00000085879f0 */ /* 0x000fe20008000858 */
[----:B------:R-:W-:Y:S01]  /*13e0*/  UIADD3 UR8, UR6, 0x202, URZ ;  /* 0x0000020206087890 */ /* 0x000fe2000fffe03f */
[----:B------:R-:W-:Y:S01]  /*13f0*/  UMOV UR9, 0x80000020 ;  /* 0x8000002000097882 */ /* 0x000fe20000000000 */
[----:B------:R-:W-:Y:S02]  /*1400*/  WARPGROUP.DEPBAR.LE gsb0, 0x0 ;  /* 0x00008000000079c5 */ /* 0x000fe40000010000 */
[----:B------:R-:W-:-:S07]  /*1410*/  WARPGROUP.ARRIVE ;  /* 0x00000000000079c5 */ /* 0x000fce0000000000 */
[----:B------:R-:W-:Y:S03]  /*1420*/  HGMMA.64x128x16.F32 R24, gdesc[UR8], R24, gsb0 ;  /* 0x01e00000081879f0 */ /* 0x000fe60008000818 */
[----:B------:R-:W-:Y:S02]  /*1430*/  WARPGROUP.DEPBAR.LE gsb0, 0x0 ;  /* 0x00008000000079c5 */ /* 0x000fe40000010000 */
[----:B------:R-:W-:Y:S05]  /*1440*/  @!P1 BRA `(.L_x_18) ;  /* 0x0000000400089947 */ /* 0x000fea0003800000 */
[----:B------:R-:W-:-:S04]  /*1450*/  UIADD3 UR6, UR39, 0x1, URZ ;  /* 0x0000000127067890 */ /* 0x000fc8000fffe03f */
[----:B------:R-:W-:-:S04]  /*1460*/  UISETP.NE.AND UP0, UPT, UR6, 0x3, UPT ;  /* 0x000000030600788c */ /* 0x000fc8000bf05270 */
[----:B------:R-:W-:Y:S02]  /*1470*/  USEL UR7, URZ, 0x1, UP0 ;  /* 0x000000013f077887 */ /* 0x000fe40008000000 */
[----:B------:R-:W-:Y:S02]  /*1480*/  USEL UR6, UR6, URZ, UP0 ;  /* 0x0000003f06067287 */ /* 0x000fe40008000000 */
[----:B------:R-:W-:-:S06]  /*1490*/  ULOP3.LUT UR7, UR38, UR7, URZ, 0x3c, !UPT ;  /* 0x0000000726077292 */ /* 0x000fcc000f8e3c3f */
[----:B01----:R-:W-:Y:S01]  /*14a0*/  IMAD.U32 R5, RZ, RZ, UR7 ;  /* 0x00000007ff057e24 */ /* 0x003fe2000f8e00ff */
[----:B------:R-:W-:-:S06]  /*14b0*/  UMOV UR7, UR39 ;  /* 0x0000002700077c82 */ /* 0x000fcc0008000000 */
.L_x_25:
[----:B01----:R-:W-:Y:S05]  /*14c0*/  @!P0 BRA `(.L_x_19) ;  /* 0x0000000000048947 */ /* 0x003fea0003800000 */
[----:B------:R-:W-:Y:S01]  /*14d0*/  BPT.TRAP 0x1 ;  /* 0x000000040000795c */ /* 0x000fe20000300000 */
.L_x_19:
[----:B------:R-:W0:Y:S01]  /*14e0*/  S2UR UR9, SR_CgaCtaId ;  /* 0x00000000000979c3 */ /* 0x000e220000008800 */
[----:B------:R-:W-:Y:S01]  /*14f0*/  UMOV UR8, 0x400 ;  /* 0x0000040000087882 */ /* 0x000fe20000000000 */
[----:B------:R-:W-:Y:S01]  /*1500*/  SHF.L.U32 R3, R5, 0x1f, RZ ;  /* 0x0000001f05037819 */ /* 0x000fe200000006ff */
[----:B0-----:R-:W-:-:S04]  /*1510*/  ULEA UR14, UR9, UR8, 0x18 ;  /* 0x00000008090e7291 */ /* 0x001fc8000f8ec03f */
[----:B------:R-:W-:-:S09]  /*1520*/  ULEA UR8, UR6, UR14, 0x3 ;  /* 0x0000000e06087291 */ /* 0x000fd2000f8e183f */
[----:B------:R0:W1:Y:S01]  /*1530*/  SYNCS.PHASECHK.TRANS64.TRYWAIT P1, [UR8], R3 ;  /* 0x00000003ff0075a7 */ /* 0x0000620008020148 */
[----:B------:R-:W-:Y:S05]  /*1540*/  @!P0 BRA `(.L_x_20) ;  /* 0x0000000000048947 */ /* 0x000fea0003800000 */
[----:B------:R-:W-:Y:S01]  /*1550*/  BPT.TRAP 0x1 ;  /* 0x000000040000795c */ /* 0x000fe20000300000 */
.L_x_20:
[----:B-1----:R-:W-:Y:S05]  /*1560*/  @P1 BRA `(.L_x_21) ;  /* 0x0000000000081947 */ /* 0x002fea0003800000 */
[----:B------:R-:W1:Y:S02]  /*1570*/  SYNCS.PHASECHK.TRANS64.TRYWAIT P1, [UR8], R3 ;  /* 0x00000003ff0075a7 */ /* 0x000e640008020148 */
[----:B-1----:R-:W-:Y:S05]  /*1580*/  @!P1 BRA `(.L_x_22) ;  /* 0x000000a800489947 */ /* 0x002fea0003800000 */
.L_x_21:
[----:B------:R-:W-:Y:S01]  /*1590*/  ULEA UR12, UR6, UR4, 0xa ;  /* 0x00000004060c7291 */ /* 0x000fe2000f8e503f */
[----:B------:R-:W-:Y:S01]  /*15a0*/  WARPGROUP.ARRIVE ;  /* 0x00000000000079c5 */ /* 0x000fe20000000000 */
[----:B------:R-:W-:Y:S01]  /*15b0*/  ULEA UR13, UR6, UR5, 0x9 ;  /* 0x00000005060d7291 */ /* 0x000fe2000f8e483f */
[----:B------:R-:W-:Y:S01]  /*15c0*/  UMOV UR9, 0x80000020 ;  /* 0x8000002000097882 */ /* 0x000fe20000000000 */
[----:B------:R-:W-:-:S03]  /*15d0*/  UMOV UR11, 0x80000020 ;  /* 0x80000020000b7882 */ /* 0x000fc60000000000 */
[----:B------:R-:W-:Y:S02]  /*15e0*/  UMOV UR8, UR12 ;  /* 0x0000000c00087c82 */ /* 0x000fe40008000000 */
[----:B------:R-:W-:Y:S02]  /*15f0*/  UMOV UR10, UR13 ;  /* 0x0000000d000a7c82 */ /* 0x000fe40008000000 */
[----:B------:R-:W-:Y:S01]  /*1600*/  HGMMA.64x128x16.F32 R88, gdesc[UR8], R88, gsb0 ;  /* 0x01e00000085879f0 */ /* 0x000fe20008000858 */
[----:B------:R-:W-:Y:S01]  /*1610*/  UIADD3 UR8, UR12, 0x200, URZ ;  /* 0x000002000c087890 */ /* 0x000fe2000fffe03f */
[----:B------:R-:W-:Y:S01]  /*1620*/  UMOV UR9, 0x80000020 ;  /* 0x8000002000097882 */ /* 0x000fe20000000000 */
[----:B------:R-:W-:Y:S02]  /*1630*/  WARPGROUP.DEPBAR.LE gsb0, 0x0 ;  /* 0x00008000000079c5 */ /* 0x000fe40000010000 */
[----:B------:R-:W-:-:S07]  /*1640*/  WARPGROUP.ARRIVE ;  /* 0x00000000000079c5 */ /* 0x000fce0000000000 */
[----:B------:R-:W-:Y:S01]  /*1650*/  HGMMA.64x128x16.F32 R24, gdesc[UR8], R24, gsb0 ;  /* 0x01e00000081879f0 */ /* 0x000fe20008000818 */
        /* <DEDUP_REMOVED lines=14> */
[----:B------:R-:W-:Y:S01]  /*1740*/  BPT.TRAP 0x1 ;  /* 0x000000040000795c */ /* 0x000fe20000300000 */
.L_x_23:
[----:B------:R-:W-:Y:S01]  /*1750*/  ULEA UR8, UR7, UR14, 0x3 ;  /* 0x0000000e07087291 */ /* 0x000fe2000f8e183f */
[----:B------:R-:W-:-:S03]  /*1760*/  ISETP.GT.U32.AND P1, PT, R19, 0x1, PT ;  /* 0x000000011300780c */ /* 0x000fc60003f24070 */
[----:B------:R-:W-:-:S04]  /*1770*/  UIADD3 UR8, UR8, 0x18, URZ ;  /* 0x0000001808087890 */ /* 0x000fc8000fffe03f */
[----:B------:R-:W-:-:S09]  /*1780*/  UPRMT UR8, URZ, 0x654, UR8 ;  /* 0x000006543f087896 */ /* 0x000fd20008000008 */
[----:B------:R-:W-:Y:S01]  /*1790*/  SYNCS.ARRIVE.TRANS64.RED.A1T0 RZ, [UR8], RZ ;  /* 0x000000ffffff79a7 */ /* 0x000fe20008100408 */
[----:B------:R-:W-:Y:S05]  /*17a0*/  @P1 BRA `(.L_x_24) ;  /* 0x0000000000041947 */ /* 0x000fea0003800000 */
[----:B------:R-:W-:Y:S01]  /*17b0*/  BPT.TRAP 0x1 ;  /* 0x000000040000795c */ /* 0x000fe20000300000 */
.L_x_24:
[----:B------:R-:W-:Y:S01]  /*17c0*/  UIADD3 UR6, UR6, 0x1, URZ ;  /* 0x0000000106067890 */ /* 0x000fe2000fffe03f */
[C---:B------:R-:W-:Y:S01]  /*17d0*/  ISETP.GT.AND P1, PT, R0.reuse, 0x1, PT ;  /* 0x000000010000780c */ /* 0x040fe20003f24270 */
[----:B------:R-:W-:Y:S01]  /*17e0*/  UIADD3 UR7, UR7, 0x1, URZ ;  /* 0x0000000107077890 */ /* 0x000fe2000fffe03f */
[----:B------:R-:W-:Y:S01]  /*17f0*/  VIADD R0, R0, 0xffffffff ;  /* 0xffffffff00007836 */ /* 0x000fe20000000000 */
[----:B------:R-:W-:Y:S02]  /*1800*/  UISETP.NE.AND UP0, UPT, UR6, 0x3, UPT ;  /* 0x000000030600788c */ /* 0x000fe4000bf05270 */
[----:B------:R-:W-:Y:S02]  /*1810*/  UISETP.NE.AND UP1, UPT, UR7, 0x3, UPT ;  /* 0x000000030700788c */ /* 0x000fe4000bf25270 */
[----:B------:R-:W-:Y:S02]  /*1820*/  USEL UR8, URZ, 0x1, UP0 ;  /* 0x000000013f087887 */ /* 0x000fe40008000000 */
[----:B------:R-:W-:-:S02]  /*1830*/  USEL UR6, UR6, URZ, UP0 ;  /* 0x0000003f06067287 */ /* 0x000fc40008000000 */
[----:B------:R-:W-:Y:S02]  /*1840*/  USEL UR7, UR7, URZ, UP1 ;  /* 0x0000003f07077287 */ /* 0x000fe40008800000 */
[----:B------:R-:W-:Y:S01]  /*1850*/  LOP3.LUT R5, R5, UR8, RZ, 0x3c, !PT ;  /* 0x0000000805057c12 */ /* 0x000fe2000f8e3cff */
[----:B------:R-:W-:Y:S09]  /*1860*/  @P1 BRA `(.L_x_25) ;  /* 0xfffffffc00141947 */ /* 0x000ff2000383ffff */
.L_x_18:
[----:B------:R-:W2:Y:S02]  /*1870*/  LDC R0, c[0x0][0x28c] ;  /* 0x0000a300ff007b82 */ /* 0x000ea40000000800 */
[----:B--2---:R-:W-:-:S13]  /*1880*/  ISETP.GE.AND P1, PT, R0, 0x1, PT ;  /* 0x000000010000780c */ /* 0x004fda0003f26270 */
[----:B------:R-:W-:Y:S05]  /*1890*/  @!P1 BRA `(.L_x_26) ;  /* 0x0000000000489947 */ /* 0x000fea0003800000 */
[----:B------:R-:W-:Y:S05]  /*18a0*/  @!P0 BRA `(.L_x_27) ;  /* 0x0000000000048947 */ /* 0x000fea0003800000 */
[----:B------:R-:W-:Y:S01]  /*18b0*/  BPT.TRAP 0x1 ;  /* 0x000000040000795c */ /* 0x000fe20000300000 */
.L_x_27:
[----:B------:R-:W2:Y:S01]  /*18c0*/  S2UR UR7, SR_CgaCtaId ;  /* 0x00000000000779c3 */ /* 0x000ea20000008800 */
[----:B------:R-:W-:Y:S01]  /*18d0*/  UISETP.LT.AND UP0, UPT, UR40, 0x1, UPT ;  /* 0x000000012800788c */ /* 0x000fe2000bf01270 */
[----:B------:R-:W-:-:S03]  /*18e0*/  ISETP.GT.U32.AND P0, PT, R19, 0x1, PT ;  /* 0x000000011300780c */ /* 0x000fc60003f04070 */
[----:B------:R-:W-:-:S04]  /*18f0*/  USEL UR6, UR40, 0x1, UP0 ;  /* 0x0000000128067887 */ /* 0x000fc80008000000 */
[----:B------:R-:W-:-:S04]  /*1900*/  UIADD3 UR6, UR39, UR40, -UR6 ;  /* 0x0000002827067290 */ /* 0x000fc8000fffe806 */
[----:B------:R-:W-:-:S04]  /*1910*/  UIMAD.WIDE.U32 UR4, UR6, -0x55555555, URZ ;  /* 0xaaaaaaab060478a5 */ /* 0x000fc8000f8e003f */
[----:B------:R-:W-:-:S03]  /*1920*/  USHF.R.U32.HI UR4, URZ, 0x1, UR5 ;  /* 0x000000013f047899 */ /* 0x000fc60008011605 */
[----:B------:R-:W-:Y:S01]  /*1930*/  UMOV UR5, 0x400 ;  /* 0x0000040000057882 */ /* 0x000fe20000000000 */
[----:B------:R-:W-:Y:S02]  /*1940*/  UIMAD UR6, UR4, -0x3, UR6 ;  /* 0xfffffffd040678a4 */ /* 0x000fe4000f8e0206 */
[----:B--2---:R-:W-:-:S04]  /*1950*/  ULEA UR5, UR7, UR5, 0x18 ;  /* 0x0000000507057291 */ /* 0x004fc8000f8ec03f */
[----:B------:R-:W-:-:S04]  /*1960*/  ULEA UR6, UR6, UR5, 0x3 ;  /* 0x0000000506067291 */ /* 0x000fc8000f8e183f */
[----:B------:R-:W-:-:S04]  /*1970*/  UIADD3 UR6, UR6, 0x18, URZ ;  /* 0x0000001806067890 */ /* 0x000fc8000fffe03f */
[----:B------:R-:W-:-:S09]  /*1980*/  UPRMT UR6, URZ, 0x654, UR6 ;  /* 0x000006543f067896 */ /* 0x000fd20008000006 */
[----:B------:R-:W-:Y:S01]  /*1990*/  SYNCS.ARRIVE.TRANS64.RED.A1T0 RZ, [UR6], RZ ;  /* 0x000000ffffff79a7 */ /* 0x000fe20008100406 */
[----:B------:R-:W-:Y:S05]  /*19a0*/  @P0 BRA `(.L_x_26) ;  /* 0x0000000000040947 */ /* 0x000fea0003800000 */
[----:B------:R-:W-:Y:S01]  /*19b0*/  BPT.TRAP 0x1 ;  /* 0x000000040000795c */ /* 0x000fe20000300000 */
.L_x_26:
[----:B------:R-:W2:Y:S01]  /*19c0*/  LDC R6, c[0x0][0x288] ;  /* 0x0000a200ff067b82 */ /* 0x000ea20000000800 */
[----:B01----:R-:W-:Y:S01]  /*19d0*/  LOP3.LUT R4, R18, 0x60, RZ, 0xc0, !PT ;  /* 0x0000006012047812 */ /* 0x003fe200078ec0ff */
[----:B------:R-:W-:Y:S01]  /*19e0*/  IMAD.SHL.U32 R13, R153, 0x80, RZ ;  /* 0x00000080990d7824 */ /* 0x000fe200078e00ff */
[----:B------:R-:W-:Y:S01]  /*19f0*/  UIADD3 UR39, UR40, UR39, URZ ;  /* 0x0000002728277290 */ /* 0x000fe2000fffe03f */
[----:B------:R-:W-:Y:S01]  /*1a00*/  SHF.R.U32.HI R3, RZ, 0x2, R18 ;  /* 0x00000002ff037819 */ /* 0x000fe20000011612 */
[----:B------:R-:W-:Y:S01]  /*1a10*/  IMAD.SHL.U32 R15, R152, 0x100, RZ ;  /* 0x00000100980f7824 */ /* 0x000fe200078e00ff */
[----:B------:R-:W-:Y:S01]  /*1a20*/  SHF.R.U32.HI R10, RZ, 0x1, R4 ;  /* 0x00000001ff0a7819 */ /* 0x000fe20000011604 */
[----:B------:R-:W-:Y:S01]  /*1a30*/  UISETP.GT.U32.AND UP0, UPT, UR39, 0x2, UPT ;  /* 0x000000022700788c */ /* 0x000fe2000bf04070 */
[----:B------:R-:W-:Y:S01]  /*1a40*/  LOP3.LUT R4, R18, 0x3, RZ, 0xc0, !PT ;  /* 0x0000000312047812 */ /* 0x000fe200078ec0ff */
[----:B------:R-:W-:Y:S01]  /*1a50*/  ULDC UR7, c[0x0][0x284] ;  /* 0x0000a10000077ab9 */ /* 0x000fe20000000800 */
[----:B------:R-:W-:Y:S01]  /*1a60*/  LOP3.LUT R0, R22, 0x1, RZ, 0xc0, !PT ;  /* 0x0000000116007812 */ /* 0x000fe200078ec0ff */
[----:B------:R-:W-:Y:S01]  /*1a70*/  UISETP.LT.U32.AND UP0, UPT, UR40, 0x3, UP0 ;  /* 0x000000032800788c */ /* 0x000fe20008701070 */
[----:B------:R-:W-:Y:S01]  /*1a80*/  LOP3.LUT R3, R3, 0x7, RZ, 0xc0, !PT ;  /* 0x0000000703037812 */ /* 0x000fe200078ec0ff */
[----:B------:R-:W-:Y:S01]  /*1a90*/  UISETP.GE.U32.AND UP1, UPT, UR40, 0x3, UPT ;  /* 0x000000032800788c */ /* 0x000fe2000bf26070 */
[----:B------:R-:W-:Y:S01]  /*1aa0*/  SHF.R.S32.HI R21, RZ, 0x1f, R23 ;  /* 0x0000001fff157819 */ /* 0x000fe20000011417 */
[----:B------:R-:W-:Y:S01]  /*1ab0*/  IMAD.SHL.U32 R8, R0, 0x40, RZ ;  /* 0x0000004000087824 */ /* 0x000fe200078e00ff */
[----:B------:R-:W-:Y:S01]  /*1ac0*/  IADD3 R5, RZ, -R10, -R3 ;  /* 0x8000000aff057210 */ /* 0x000fe20007ffe803 */
[----:B------:R-:W-:Y:S01]  /*1ad0*/  ULDC.64 UR8, c[0x0][0x5d0] ;  /* 0x0001740000087ab9 */ /* 0x000fe20000000a00 */
[----:B------:R-:W-:-:S02]  /*1ae0*/  UIMAD.WIDE.U32 UR4, UR39, -0x55555555, URZ ;  /* 0xaaaaaaab270478a5 */ /* 0x000fc4000f8e003f */
[----:B------:R-:W-:Y:S01]  /*1af0*/  USEL UR6, URZ, 0x1, !UP0 ;  /* 0x000000013f067887 */ /* 0x000fe2000c000000 */
[----:B------:R-:W-:Y:S01]  /*1b00*/  LOP3.LUT R3, R8, 0x40, R3, 0xe2, !PT ;  /* 0x0000004008037812 */ /* 0x000fe200078ee203 */
[----:B------:R-:W-:Y:S01]  /*1b10*/  IMAD.WIDE R8, R152, 0x100, RZ ;  /* 0x0000010098087825 */ /* 0x000fe200078e02ff */
[----:B------:R-:W-:Y:S01]  /*1b20*/  USHF.R.U32.HI UR4, URZ, 0x1, UR5 ;  /* 0x000000013f047899 */ /* 0x000fe20008011605 */
[----:B--2---:R-:W-:Y:S01]  /*1b30*/  ISETP.GE.AND P0, PT, R13, R6, PT ;  /* 0x000000060d00720c */ /* 0x004fe20003f06270 */
[----:B------:R-:W-:Y:S01]  /*1b40*/  ULOP3.LUT UR38, UR38, UR6, URZ, 0x3c, !UPT ;  /* 0x0000000626267292 */ /* 0x000fe2000f8e3c3f */
[----:B------:R-:W-:Y:S01]  /*1b50*/  IMAD R12, R4, -0x2, R6 ;  /* 0xfffffffe040c7824 */ /* 0x000fe200078e0206 */
[----:B------:R-:W-:Y:S01]  /*1b60*/  SHF.L.U32 R6, R18, 0x1, RZ ;  /* 0x0000000112067819 */ /* 0x000fe200000006ff */
[----:B------:R-:W-:Y:S01]  /*1b70*/  IMAD R4, R21, UR8, RZ ;  /* 0x0000000815047c24 */ /* 0x000fe2000f8e02ff */
[----:B------:R-:W-:Y:S01]  /*1b80*/  ISETP.GE.OR P0, PT, R15, UR7, P0 ;  /* 0x000000070f007c0c */ /* 0x000fe20008706670 */
[----:B------:R-:W-:Y:S01]  /*1b90*/  IMAD R0, R0, -0x40, R5 ;  /* 0xffffffc000007824 */ /* 0x000fe200078e0205 */
[----:B------:R-:W-:Y:S01]  /*1ba0*/  LOP3.LUT R6, R13, 0x6, R6, 0xf8, !PT ;  /* 0x000000060d067812 */ /* 0x000fe200078ef806 */
[----:B------:R-:W-:Y:S01]  /*1bb0*/  IMAD R11, R23, UR9, R4 ;  /* 0x00000009170b7c24 */ /* 0x000fe2000f8e0204 */
[----:B------:R-:W-:Y:S01]  /*1bc0*/  LOP3.LUT R153, R8, R3, R10, 0xfe, !PT ;  /* 0x0000000308997212 */ /* 0x000fe200078efe0a */
[----:B------:R-:W-:Y:S01]  /*1bd0*/  UIMAD UR39, UR4, -0x3, UR39 ;  /* 0xfffffffd042778a4 */ /* 0x000fe2000f8e0227 */
[----:B------:R-:W-:Y:S01]  /*1be0*/  SHF.R.S32.HI R7, RZ, 0x1f, R6 ;  /* 0x0000001fff077819 */ /* 0x000fe20000011406 */
[----:B------:R-:W-:Y:S01]  /*1bf0*/  @UP1 ULOP3.LUT UR38, UR38, 0x1, UR4, 0x78, !UPT ;  /* 0x0000000126261892 */ /* 0x000fe2000f8e7804 */
[----:B------:R-:W-:Y:S01]  /*1c00*/  IADD3 R3, -R15, UR7, R0 ;  /* 0x000000070f037c10 */ /* 0x000fe2000fffe100 */
[----:B------:R-:W-:-:S02]  /*1c10*/  IMAD.IADD R0, R12, 0x1, -R13 ;  /* 0x000000010c007824 */ /* 0x000fc400078e0a0d */
[----:B------:R-:W-:-:S04]  /*1c20*/  IMAD.WIDE.U32 R4, R23, UR8, R6 ;  /* 0x0000000817047c25 */ /* 0x000fc8000f8e0006 */
[----:B------:R-:W-:Y:S02]  /*1c30*/  IMAD.IADD R11, R5, 0x1, R11 ;  /* 0x00000001050b7824 */ /* 0x000fe400078e020b */
[----:B------:R-:W-:Y:S02]  /*1c40*/  IMAD.MOV.U32 R152, RZ, RZ, -0x1 ;  /* 0xffffffffff987424 */ /* 0x000fe400078e00ff */
[----:B------:R-:W-:Y:S01]  /*1c50*/  IMAD.MOV.U32 R10, RZ, RZ, R4 ;  /* 0x000000ffff0a7224 */ /* 0x000fe200078e0004 */
[----:B------:R-:W-:Y:S06]  /*1c60*/  @P0 BRA `(.L_x_28) ;  /* 0x00000084006c0947 */ /* 0x000fec0003800000 */
[----:B------:R-:W0:Y:S01]  /*1c70*/  LDC.64 R4, c[0x0][0x5c8] ;  /* 0x00017200ff047b82 */ /* 0x000e220000000a00 */
[----:B-----5:R-:W-:Y:S01]  /*1c80*/  FSETP.NEU.AND P0, PT, R155, RZ, PT ;  /* 0x000000ff9b00720b */ /* 0x020fe20003f0d000 */
[----:B------:R-:W-:Y:S01]  /*1c90*/  BSSY B0, `(.L_x_28) ;  /* 0x0000858000007945 */ /* 0x000fe20003800000 */
[----:B------:R-:W-:-:S04]  /*1ca0*/  ISETP.GT.AND P3, PT, R3, RZ, PT ;  /* 0x000000ff0300720c */ /* 0x000fc80003f64270 */
[----:B------:R-:W-:Y:S01]  /*1cb0*/  ISETP.GT.AND P1, PT, R0, RZ, P3 ;  /* 0x000000ff0000720c */ /* 0x000fe20001f24270 */
[-C--:B0-----:R-:W-:Y:S02]  /*1cc0*/  IMAD R12, R9, R4.reuse, RZ ;  /* 0x00000004090c7224 */ /* 0x081fe400078e02ff */
[----:B------:R-:W-:-:S04]  /*1cd0*/  IMAD.WIDE.U32 R166, R153, R4, R10 ;  /* 0x0000000499a67225 */ /* 0x000fc800078e000a */
[----:B------:R-:W-:-:S04]  /*1ce0*/  IMAD R11, R153, R5, R12 ;  /* 0x00000005990b7224 */ /* 0x000fc800078e020c */
[----:B------:R-:W-:Y:S01]  /*1cf0*/  IMAD.IADD R169, R167, 0x1, R11 ;  /* 0x00000001a7a97824 */ /* 0x000fe200078e020b */
[----:B------:R-:W-:Y:S06]  /*1d00*/  @!P0 BRA `(.L_x_29) ;  /* 0x00000060000c8947 */ /* 0x000fec0003800000 */
[----:B------:R-:W0:Y:S01]  /*1d10*/  LDC.64 R12, c[0x0][0x5b8] ;  /* 0x00016e00ff0c7b82 */ /* 0x000e220000000a00 */
[----:B------:R-:W-:-:S07]  /*1d20*/  ULDC.64 UR4, c[0x0][0x5c0] ;  /* 0x0001700000047ab9 */ /* 0x000fce0000000a00 */
[----:B------:R-:W1:Y:S08]  /*1d30*/  LDC.64 R14, c[0x0][0x5b0] ;  /* 0x00016c00ff0e7b82 */ /* 0x000e700000000a00 */
[----:B------:R-:W2:Y:S01]  /*1d40*/  LDC.64 R10, c[0x0][0x5a8] ;  /* 0x00016a00ff0a7b82 */ /* 0x000ea20000000a00 */
[----:B0-----:R-:W-:-:S04]  /*1d50*/  IMAD R20, R21, R12, RZ ;  /* 0x0000000c15147224 */ /* 0x001fc800078e02ff */
[C---:B------:R-:W-:Y:S02]  /*1d60*/  IMAD R13, R23.reuse, R13, R20 ;  /* 0x0000000d170d7224 */ /* 0x040fe400078e0214 */
[----:B------:R-:W-:-:S04]  /*1d70*/  IMAD.WIDE.U32 R20, R23, R12, R6 ;  /* 0x0000000c17147225 */ /* 0x000fc800078e0006 */
[----:B-1----:R-:W-:Y:S01]  /*1d80*/  IMAD R156, R9, R14, RZ ;  /* 0x0000000e099c7224 */ /* 0x002fe200078e02ff */
[----:B------:R-:W-:-:S03]  /*1d90*/  IADD3 R157, R21, R13, RZ ;  /* 0x0000000d159d7210 */ /* 0x000fc60007ffe0ff */
[----:B------:R-:W-:Y:S02]  /*1da0*/  IMAD R167, R153, R15, R156 ;  /* 0x0000000f99a77224 */ /* 0x000fe400078e029c */
[----:B------:R-:W-:-:S04]  /*1db0*/  IMAD.MOV.U32 R156, RZ, RZ, R20 ;  /* 0x000000ffff9c7224 */ /* 0x000fc800078e0014 */
[----:B------:R-:W-:-:S04]  /*1dc0*/  IMAD.WIDE.U32 R158, R153, R14, R156 ;  /* 0x0000000e999e7225 */ /* 0x000fc800078e009c */
[----:B------:R-:W-:Y:S01]  /*1dd0*/  IMAD.IADD R159, R159, 0x1, R167 ;  /* 0x000000019f9f7824 */ /* 0x000fe200078e02a7 */
[----:B--2---:R-:W-:-:S04]  /*1de0*/  LEA R160, P0, R158, R10, 0x1 ;  /* 0x0000000a9ea07211 */ /* 0x004fc800078008ff */
[----:B------:R-:W-:-:S05]  /*1df0*/  LEA.HI.X R161, R158, R11, R159, 0x1, P0 ;  /* 0x0000000b9ea17211 */ /* 0x000fca00000f0c9f */
[----:B------:R-:W2:Y:S01]  /*1e00*/  @P1 LDG.E.LTC128B.U16 R165, desc[UR36][R160.64] ;  /* 0x00000024a0a51981 */ /* 0x000ea2000c1e1520 */
[----:B------:R-:W-:Y:S01]  /*1e10*/  IMAD.WIDE.U32 R162, R153, R14, R6 ;  /* 0x0000000e99a27225 */ /* 0x000fe200078e0006 */
[----:B------:R-:W-:Y:S01]  /*1e20*/  ISETP.GT.AND P2, PT, R0, 0x1, P3 ;  /* 0x000000010000780c */ /* 0x000fe20001f44270 */
[----:B------:R-:W-:Y:S02]  /*1e30*/  BSSY B1, `(.L_x_30) ;  /* 0x0000012000017945 */ /* 0x000fe40003800000 */
[----:B------:R-:W-:Y:S02]  /*1e40*/  IMAD.IADD R163, R167, 0x1, R163 ;  /* 0x00000001a7a37824 */ /* 0x000fe400078e02a3 */
[----:B------:R-:W-:-:S04]  /*1e50*/  IMAD.WIDE.U32 R162, R23, R12, R162 ;  /* 0x0000000c17a27225 */ /* 0x000fc800078e00a2 */
[----:B--2---:R-:W-:-:S05]  /*1e60*/  HADD2.F32 R158, -RZ, R165.H0_H0 ;  /* 0x200000a5ff9e7230 */ /* 0x004fca0000004100 */
[----:B------:R-:W-:Y:S01]  /*1e70*/  FMUL R159, R158, R155 ;  /* 0x0000009b9e9f7220 */ /* 0x000fe20000400000 */
[----:B------:R-:W-:-:S03]  /*1e80*/  LEA R158, P0, R166, UR4, 0x1 ;  /* 0x00000004a69e7c11 */ /* 0x000fc6000f8008ff */
[----:B------:R-:W-:Y:S01]  /*1e90*/  FFMA R159, R88, R154, R159 ;  /* 0x0000009a589f7223 */ /* 0x000fe2000000009f */
[----:B------:R-:W-:-:S04]  /*1ea0*/  IMAD.IADD R88, R13, 0x1, R163 ;  /* 0x000000010d587824 */ /* 0x000fc800078e02a3 */
[----:B------:R-:W-:Y:S02]  /*1eb0*/  F2FP.F16.F32.PACK_AB R161, RZ, R159 ;  /* 0x0000009fffa1723e */ /* 0x000fe400000000ff */
[----:B------:R-:W-:Y:S02]  /*1ec0*/  LEA.HI.X R159, R166, UR5, R169, 0x1, P0 ;  /* 0x00000005a69f7c11 */ /* 0x000fe400080f0ca9 */
[----:B------:R-:W-:Y:S02]  /*1ed0*/  PRMT R163, R161, 0x7610, R163 ;  /* 0x00007610a1a37816 */ /* 0x000fe400000000a3 */
[----:B------:R-:W-:-:S03]  /*1ee0*/  LEA R160, P0, R162, R10, 0x1 ;  /* 0x0000000aa2a07211 */ /* 0x000fc600078008ff */
[----:B------:R0:W-:Y:S01]  /*1ef0*/  @P1 STG.E.U16 desc[UR36][R158.64], R163 ;  /* 0x000000a39e001986 */ /* 0x0001e2000c101524 */
[----:B------:R-:W-:Y:S01]  /*1f00*/  LEA.HI.X R161, R162, R11, R88, 0x1, P0 ;  /* 0x0000000ba2a17211 */ /* 0x000fe200000f0c58 */
[C---:B------:R-:W-:Y:S01]  /*1f10*/  IMAD.SHL.U32 R162, R14.reuse, 0x8, RZ ;  /* 0x000000080ea27824 */ /* 0x040fe200078e00ff */
[----:B0-----:R-:W-:Y:S01]  /*1f20*/  SHF.L.U64.HI R163, R14, 0x3, R15 ;  /* 0x000000030ea37819 */ /* 0x001fe2000001020f */
[----:B------:R-:W-:Y:S06]  /*1f30*/  @!P2 BRA `(.L_x_31) ;  /* 0x000000000004a947 */ /* 0x000fec0003800000 */
[----:B------:R0:W5:Y:S02]  /*1f40*/  LDG.E.LTC128B.U16 R165, desc[UR36][R160.64+0x2] ;  /* 0x00000224a0a57981 */ /* 0x000164000c1e1520 */
.L_x_31:
[----:B------:R-:W-:Y:S05]  /*1f50*/  BSYNC B1 ;  /* 0x0000000000017941 */ /* 0x000fea0003800000 */
.L_x_30:
[----:B-----5:R-:W-:Y:S01]  /*1f60*/  HADD2.F32 R88, -RZ, R165.H0_H0 ;  /* 0x200000a5ff587230 */ /* 0x020fe20000004100 */
[----:B------:R-:W-:Y:S01]  /*1f70*/  ISETP.GT.AND P0, PT, R3, 0x8, PT ;  /* 0x000000080300780c */ /* 0x000fe20003f04270 */
[----:B------:R-:W-:Y:S01]  /*1f80*/  IMAD.WIDE.U32 R170, R153, R14, R162 ;  /* 0x0000000e99aa7225 */ /* 0x000fe200078e00a2 */
[----:B------:R-:W-:-:S03]  /*1f90*/  PRMT R172, R165, 0x7610, R172 ;  /* 0x00007610a5ac7816 */ /* 0x000fc600000000ac */
[----:B------:R-:W-:Y:S01]  /*1fa0*/  FMUL R88, R88, R155 ;  /* 0x0000009b58587220 */ /* 0x000fe20000400000 */
[----:B------:R-:W-:Y:S01]  /*1fb0*/  IMAD.IADD R169, R167, 0x1, R171 ;  /* 0x00000001a7a97824 */ /* 0x000fe200078e02ab */
[----:B------:R-:W-:Y:S02]  /*1fc0*/  IADD3 R166, P4, R20, R170, RZ ;  /* 0x000000aa14a67210 */ /* 0x000fe40007f9e0ff */
[----:B------:R-:W-:Y:S01]  /*1fd0*/  FFMA R89, R89, R154, R88 ;  /* 0x0000009a59597223 */ /* 0x000fe20000000058 */
[----:B------:R-:W-:Y:S02]  /*1fe0*/  ISETP.GT.AND P1, PT, R0, RZ, P0 ;  /* 0x000000ff0000720c */ /* 0x000fe40000724270 */
[----:B------:R-:W-:Y:S02]  /*1ff0*/  IADD3.X R167, R169, R157, RZ, P4, !PT ;  /* 0x0000009da9a77210 */ /* 0x000fe400027fe4ff */
[----:B------:R-:W-:Y:S02]  /*2000*/  F2FP.F16.F32.PACK_AB R168, RZ, R89 ;  /* 0x00000059ffa8723e */ /* 0x000fe400000000ff */
[----:B------:R-:W-:-:S02]  /*2010*/  LEA R88, P4, R166, R10, 0x1 ;  /* 0x0000000aa6587211 */ /* 0x000fc400078808ff */
[----:B------:R-:W-:Y:S02]  /*2020*/  PRMT R171, R168, 0x7610, R171 ;  /* 0x00007610a8ab7816 */ /* 0x000fe400000000ab */
[----:B------:R-:W-:-:S03]  /*2030*/  LEA.HI.X R89, R166, R11, R167, 0x1, P4 ;  /* 0x0000000ba6597211 */ /* 0x000fc600020f0ca7 */
[----:B------:R1:W-:Y:S04]  /*2040*/  @P2 STG.E.U16 desc[UR36][R158.64+0x2], R171 ;  /* 0x000002ab9e002986 */ /* 0x0003e8000c101524 */
[----:B------:R2:W3:Y:S01]  /*2050*/  @P1 LDG.E.LTC128B.U16 R172, desc[UR36][R88.64] ;  /* 0x0000002458ac1981 */ /* 0x0004e2000c1e1520 */
[----:B------:R-:W-:Y:S01]  /*2060*/  IMAD.SHL.U32 R165, R4, 0x10, RZ ;  /* 0x0000001004a57824 */ /* 0x000fe200078e00ff */
[----:B------:R-:W-:Y:S01]  /*2070*/  IADD3 R170, P2, R6, R170, RZ ;  /* 0x000000aa06aa7210 */ /* 0x000fe20007f5e0ff */
[----:B------:R-:W-:Y:S03]  /*2080*/  BSSY B1, `(.L_x_32) ;  /* 0x0000011000017945 */ /* 0x000fe60003800000 */
[----:B------:R-:W-:Y:S01]  /*2090*/  IADD3 R168, P4, R165, R158, RZ ;  /* 0x0000009ea5a87210 */ /* 0x000fe20007f9e0ff */
[----:B-1----:R-:W-:Y:S01]  /*20a0*/  IMAD.X R171, R7, 0x1, R169, P2 ;  /* 0x0000000107ab7824 */ /* 0x002fe200010e06a9 */
[----:B------:R-:W-:Y:S01]  /*20b0*/  ISETP.GT.AND P2, PT, R0, 0x1, P0 ;  /* 0x000000010000780c */ /* 0x000fe20000744270 */
[----:B------:R-:W-:-:S03]  /*20c0*/  IMAD.WIDE.U32 R170, R23, R12, R170 ;  /* 0x0000000c17aa7225 */ /* 0x000fc600078e00aa */
[----:B--2---:R-:W-:Y:S01]  /*20d0*/  LEA R88, P5, R170, R10, 0x1 ;  /* 0x0000000aaa587211 */ /* 0x004fe200078a08ff */
[----:B---3--:R-:W-:-:S05]  /*20e0*/  HADD2.F32 R166, -RZ, R172.H0_H0 ;  /* 0x200000acffa67230 */ /* 0x008fca0000004100 */
[----:B------:R-:W-:Y:S01]  /*20f0*/  FMUL R167, R166, R155 ;  /* 0x0000009ba6a77220 */ /* 0x000fe20000400000 */
[----:B------:R-:W-:-:S03]  /*2100*/  IMAD.IADD R166, R13, 0x1, R171 ;  /* 0x000000010da67824 */ /* 0x000fc600078e02ab */
[----:B------:R-:W-:Y:S01]  /*2110*/  FFMA R90, R90, R154, R167 ;  /* 0x0000009a5a5a7223 */ /* 0x000fe200000000a7 */
[----:B------:R-:W-:Y:S02]  /*2120*/  SHF.L.U64.HI R167, R4, 0x4, R5 ;  /* 0x0000000404a77819 */ /* 0x000fe40000010205 */
[----:B------:R-:W-:Y:S02]  /*2130*/  LEA.HI.X R89, R170, R11, R166, 0x1, P5 ;  /* 0x0000000baa597211 */ /* 0x000fe400028f0ca6 */
[----:B------:R-:W-:Y:S01]  /*2140*/  F2FP.F16.F32.PACK_AB R90, RZ, R90 ;  /* 0x0000005aff5a723e */ /* 0x000fe200000000ff */
[----:B------:R-:W-:-:S05]  /*2150*/  IMAD.X R169, R167, 0x1, R159, P4 ;  /* 0x00000001a7a97824 */ /* 0x000fca00020e069f */
[----:B------:R1:W-:Y:S01]  /*2160*/  @P1 STG.E.U16 desc[UR36][R168.64], R90 ;  /* 0x0000005aa8001986 */ /* 0x0003e2000c101524 */
[----:B------:R-:W-:Y:S05]  /*2170*/  @!P2 BRA `(.L_x_33) ;  /* 0x000000000004a947 */ /* 0x000fea0003800000 */
[----:B------:R2:W5:Y:S02]  /*2180*/  LDG.E.LTC128B.U16 R172, desc[UR36][R88.64+0x2] ;  /* 0x0000022458ac7981 */ /* 0x000564000c1e1520 */
.L_x_33:
[----:B------:R-:W-:Y:S05]  /*2190*/  BSYNC B1 ;  /* 0x0000000000017941 */ /* 0x000fea0003800000 */
.L_x_32:
[----:B-1---5:R-:W-:Y:S01]  /*21a0*/  HADD2.F32 R90, -RZ, R172.H0_H0 ;  /* 0x200000acff5a7230 */ /* 0x022fe20000004100 */
[----:B------:R-:W-:Y:S01]  /*21b0*/  ISETP.GT.AND P1, PT, R0, 0x8, P3 ;  /* 0x000000080000780c */ /* 0x000fe20001f24270 */
[----:B------:R-:W-:Y:S03]  /*21c0*/  BSSY B1, `(.L_x_34) ;  /* 0x000000a000017945 */ /* 0x000fe60003800000 */
[----:B------:R-:W-:-:S04]  /*21d0*/  FMUL R90, R90, R155 ;  /* 0x0000009b5a5a7220 */ /* 0x000fc80000400000 */
[----:B------:R-:W-:Y:S01]  /*21e0*/  FFMA R90, R91, R154, R90 ;  /* 0x0000009a5b5a7223 */ /* 0x000fe2000000005a */
[----:B------:R-:W-:-:S04]  /*21f0*/  @P2 IMAD.MOV.U32 R91, RZ, RZ, R169 ;  /* 0x000000ffff5b2224 */ /* 0x000fc800078e00a9 */
[----:B------:R-:W-:-:S04]  /*2200*/  F2FP.F16.F32.PACK_AB R90, RZ, R90 ;  /* 0x0000005aff5a723e */ /* 0x000fc800000000ff */
[----:B------:R-:W-:Y:S01]  /*2210*/  PRMT R166, R90, 0x7610, R166 ;  /* 0x000076105aa67816 */ /* 0x000fe200000000a6 */
[----:B------:R-:W-:-:S05]  /*2220*/  @P2 IMAD.MOV.U32 R90, RZ, RZ, R168 ;  /* 0x000000ffff5a2224 */ /* 0x000fca00078e00a8 */
[----:B------:R1:W-:Y:S01]  /*2230*/  @P2 STG.E.U16 desc[UR36][R90.64+0x2], R166 ;  /* 0x000002a65a002986 */ /* 0x0003e2000c101524 */
[----:B------:R-:W-:Y:S05]  /*2240*/  @!P1 BRA `(.L_x_35) ;  /* 0x0000000000049947 */ /* 0x000fea0003800000 */
[----:B------:R3:W5:Y:S02]  /*2250*/  LDG.E.LTC128B.U16 R172, desc[UR36][R160.64+0x10] ;  /* 0x00001024a0ac7981 */ /* 0x000764000c1e1520 */
.L_x_35:
[----:B------:R-:W-:Y:S05]  /*2260*/  BSYNC B1 ;  /* 0x0000000000017941 */ /* 0x000fea0003800000 */
.L_x_34:
[----:B-1---5:R-:W-:Y:S01]  /*2270*/  HADD2.F32 R90, -RZ, R172.H0_H0 ;  /* 0x200000acff5a7230 */ /* 0x022fe20000004100 */
[----:B------:R-:W-:Y:S01]  /*2280*/  ISETP.GT.AND P2, PT, R0, 0x9, P3 ;  /* 0x000000090000780c */ /* 0x000fe20001f44270 */
[----:B------:R-:W-:Y:S03]  /*2290*/  BSSY B1, `(.L_x_36) ;  /* 0x000000a000017945 */ /* 0x000fe60003800000 */
[----:B------:R-:W-:Y:S01]  /*22a0*/  FMUL R91, R90, R155 ;  /* 0x0000009b5a5b7220 */ /* 0x000fe20000400000 */
[----:B------:R-:W-:-:S03]  /*22b0*/  @P1 MOV R90, R158 ;  /* 0x0000009e005a1202 */ /* 0x000fc60000000f00 */
[----:B------:R-:W-:-:S05]  /*22c0*/  FFMA R91, R92, R154, R91 ;  /* 0x0000009a5c5b7223 */ /* 0x000fca000000005b */
[----:B------:R-:W-:-:S04]  /*22d0*/  F2FP.F16.F32.PACK_AB R91, RZ, R91 ;  /* 0x0000005bff5b723e */ /* 0x000fc800000000ff */
[----:B------:R-:W-:Y:S01]  /*22e0*/  PRMT R92, R91, 0x7610, R92 ;  /* 0x000076105b5c7816 */ /* 0x000fe2000000005c */
[----:B------:R-:W-:-:S05]  /*22f0*/  @P1 IMAD.MOV.U32 R91, RZ, RZ, R159 ;  /* 0x000000ffff5b1224 */ /* 0x000fca00078e009f */
[----:B------:R1:W-:Y:S01]  /*2300*/  @P1 STG.E.U16 desc[UR36][R90.64+0x10], R92 ;  /* 0x0000105c5a001986 */ /* 0x0003e2000c101524 */
[----:B------:R-:W-:Y:S05]  /*2310*/  @!P2 BRA `(.L_x_37) ;  /* 0x000000000004a947 */ /* 0x000fea0003800000 */
[----:B------:R4:W5:Y:S02]  /*2320*/  LDG.E.LTC128B.U16 R172, desc[UR36][R160.64+0x12] ;  /* 0x00001224a0ac7981 */ /* 0x000964000c1e1520 */
.L_x_37:
[----:B------:R-:W-:Y:S05]  /*2330*/  BSYNC B1 ;  /* 0x0000000000017941 */ /* 0x000fea0003800000 */
.L_x_36:
[----:B-1---5:R-:W-:Y:S01]  /*2340*/  HADD2.F32 R90, -RZ, R172.H0_H0 ;  /* 0x200000acff5a7230 */ /* 0x022fe20000004100 */
[----:B------:R-:W-:Y:S01]  /*2350*/  ISETP.GT.AND P1, PT, R0, 0x8, P0 ;  /* 0x000000080000780c */ /* 0x000fe20000724270 */
[----:B------:R-:W-:Y:S01]  /*2360*/  @P2 IMAD.MOV.U32 R91, RZ, RZ, R159 ;  /* 0x000000ffff5b2224 */ /* 0x000fe200078e009f */
[----:B------:R-:W-:Y:S02]  /*2370*/  BSSY B1, `(.L_x_38) ;  /* 0x0000009000017945 */ /* 0x000fe40003800000 */
[----:B------:R-:W-:-:S04]  /*2380*/  FMUL R90, R90, R155 ;  /* 0x0000009b5a5a7220 */ /* 0x000fc80000400000 */
[----:B------:R-:W-:-:S05]  /*2390*/  FFMA R90, R93, R154, R90 ;  /* 0x0000009a5d5a7223 */ /* 0x000fca000000005a */
[----:B------:R-:W-:-:S04]  /*23a0*/  F2FP.F16.F32.PACK_AB R90, RZ, R90 ;  /* 0x0000005aff5a723e */ /* 0x000fc800000000ff */
[----:B------:R-:W-:Y:S01]  /*23b0*/  PRMT R92, R90, 0x7610, R92 ;  /* 0x000076105a5c7816 */ /* 0x000fe2000000005c */
[----:B------:R-:W-:-:S05]  /*23c0*/  @P2 IMAD.MOV.U32 R90, RZ, RZ, R158 ;  /* 0x000000ffff5a2224 */ /* 0x000fca00078e009e */
[----:B------:R1:W-:Y:S01]  /*23d0*/  @P2 STG.E.U16 desc[UR36][R90.64+0x12], R92 ;  /* 0x0000125c5a002986 */ /* 0x0003e2000c101524 */
[----:B------:R-:W-:Y:S05]  /*23e0*/  @!P1 BRA `(.L_x_39) ;  /* 0x0000000000049947 */ /* 0x000fea0003800000 */
[----:B------:R0:W5:Y:S02]  /*23f0*/  LDG.E.LTC128B.U16 R172, desc[UR36][R88.64+0x10] ;  /* 0x0000102458ac7981 */ /* 0x000164000c1e1520 */
.L_x_39:
[----:B------:R-:W-:Y:S05]  /*2400*/  BSYNC B1 ;  /* 0x0000000000017941 */ /* 0x000fea0003800000 */
.L_x_38:
[----:B-1---5:R-:W-:Y:S01]  /*2410*/  HADD2.F32 R90, -RZ, R172.H0_H0 ;  /* 0x200000acff5a7230 */ /* 0x022fe20000004100 */
[----:B------:R-:W-:Y:S01]  /*2420*/  ISETP.GT.AND P2, PT, R0, 0x9, P0 ;  /* 0x000000090000780c */ /* 0x000fe20000744270 */
[----:B------:R-:W-:Y:S03]  /*2430*/  BSSY B1, `(.L_x_40) ;  /* 0x000000a000017945 */ /* 0x000fe60003800000 */
[----:B------:R-:W-:Y:S01]  /*2440*/  FMUL R91, R90, R155 ;  /* 0x0000009b5a5b7220 */ /* 0x000fe20000400000 */
[----:B------:R-:W-:-:S03]  /*2450*/  @P1 IMAD.MOV.U32 R90, RZ, RZ, R168 ;  /* 0x000000ffff5a1224 */ /* 0x000fc600078e00a8 */
[----:B------:R-:W-:-:S05]  /*2460*/  FFMA R91, R94, R154, R91 ;  /* 0x0000009a5e5b7223 */ /* 0x000fca000000005b */
[----:B------:R-:W-:-:S04]  /*2470*/  F2FP.F16.F32.PACK_AB R91, RZ, R91 ;  /* 0x0000005bff5b723e */ /* 0x000fc800000000ff */
[----:B------:R-:W-:Y:S01]  /*2480*/  PRMT R92, R91, 0x7610, R92 ;  /* 0x000076105b5c7816 */ /* 0x000fe2000000005c */
[----:B------:R-:W-:-:S05]  /*2490*/  @P1 IMAD.MOV.U32 R91, RZ, RZ, R169 ;  /* 0x000000ffff5b1224 */ /* 0x000fca00078e00a9 */
[----:B------:R1:W-:Y:S01]  /*24a0*/  @P1 STG.E.U16 desc[UR36][R90.64+0x10], R92 ;  /* 0x0000105c5a001986 */ /* 0x0003e2000c101524 */
[----:B------:R-:W-:Y:S05]  /*24b0*/  @!P2 BRA `(.L_x_41) ;  /* 0x000000000004a947 */ /* 0x000fea0003800000 */
[----:B------:R0:W5:Y:S02]  /*24c0*/  LDG.E.LTC128B.U16 R172, desc[UR36][R88.64+0x12] ;  /* 0x0000122458ac7981 */ /* 0x000164000c1e1520 */
.L_x_41:
[----:B------:R-:W-:Y:S05]  /*24d0*/  BSYNC B1 ;  /* 0x0000000000017941 */ /* 0x000fea0003800000 */
.L_x_40:
[----:B-1---5:R-:W-:Y:S01]  /*24e0*/  HADD2.F32 R90, -RZ, R172.H0_H0 ;  /* 0x200000acff5a7230 */ /* 0x022fe20000004100 */
[----:B------:R-:W-:Y:S01]  /*24f0*/  @P2 MOV R91, R169 ;  /* 0x000000a9005b2202 */ /* 0x000fe20000000f00 */
[----:B------:R-:W-:Y:S01]  /*2500*/  BSSY B1, `(.L_x_42) ;  /* 0x000000a000017945 */ /* 0x000fe20003800000 */
[----:B------:R-:W-:Y:S02]  /*2510*/  ISETP.GT.AND P1, PT, R0, 0x10, P3 ;  /* 0x000000100000780c */ /* 0x000fe40001f24270 */
        /* <DEDUP_REMOVED lines=8> */
.L_x_43:
[----:B------:R-:W-:Y:S05]  /*25a0*/  BSYNC B1 ;  /* 0x0000000000017941 */ /* 0x000fea0003800000 */
.L_x_42:
        /* <DEDUP_REMOVED lines=12> */
.L_x_45:
[----:B------:R-:W-:Y:S05]  /*2670*/  BSYNC B1 ;  /* 0x0000000000017941 */ /* 0x000fea0003800000 */
.L_x_44:
        /* <DEDUP_REMOVED lines=12> */
.L_x_47:
[----:B------:R-:W-:Y:S05]  /*2740*/  BSYNC B1 ;  /* 0x0000000000017941 */ /* 0x000fea0003800000 */
.L_x_46:
        /* <DEDUP_REMOVED lines=12> */
.L_x_49:
[----:B------:R-:W-:Y:S05]  /*2810*/  BSYNC B1 ;  /* 0x0000000000017941 */ /* 0x000fea0003800000 */
.L_x_48:
[----:B-1---5:R-:W-:Y:S01]  /*2820*/  HADD2.F32 R90, -RZ, R172.H0_H0 ;  /* 0x200000acff5a7230 */ /* 0x022fe20000004100 */
[----:B------:R-:W-:Y:S01]  /*2830*/  ISETP.GT.AND P1, PT, R0, 0x18, P3 ;  /* 0x000000180000780c */ /* 0x000fe20001f24270 */
[----:B------:R-:W-:Y:S01]  /*2840*/  @P2 IMAD.MOV.U32 R91, RZ, RZ, R169 ;  /* 0x000000ffff5b2224 */ /* 0x000fe200078e00a9 */
[----:B------:R-:W-:Y:S02]  /*2850*/  BSSY B1, `(.L_x_50) ;  /* 0x0000009000017945 */ /* 0x000fe40003800000 */
[----:B------:R-:W-:-:S04]  /*2860*/  FMUL R90, R90, R155 ;  /* 0x0000009b5a5a7220 */ /* 0x000fc80000400000 */
[----:B------:R-:W-:-:S05]  /*2870*/  FFMA R90, R99, R154, R90 ;  /* 0x0000009a635a7223 */ /* 0x000fca000000005a */
[----:B------:R-:W-:-:S04]  /*2880*/  F2FP.F16.F32.PACK_AB R90, RZ, R90 ;  /* 0x0000005aff5a723e */ /* 0x000fc800000000ff */
[----:B------:R-:W-:Y:S02]  /*2890*/  PRMT R92, R90, 0x7610, R92 ;  /* 0x000076105a5c7816 */ /* 0x000fe4000000005c */
[----:B------:R-:W-:-:S05]  /*28a0*/  @P2 MOV R90, R168 ;  /* 0x000000a8005a2202 */ /* 0x000fca0000000f00 */
[----:B------:R1:W-:Y:S01]  /*28b0*/  @P2 STG.E.U16 desc[UR36][R90.64+0x22], R92 ;  /* 0x0000225c5a002986 */ /* 0x0003e2000c101524 */
[----:B------:R-:W-:Y:S05]  /*28c0*/  @!P1 BRA `(.L_x_51) ;  /* 0x0000000000049947 */ /* 0x000fea0003800000 */
[----:B------:R0:W5:Y:S02]  /*28d0*/  LDG.E.LTC128B.U16 R172, desc[UR36][R160.64+0x30] ;  /* 0x00003024a0ac7981 */ /* 0x000164000c1e1520 */
.L_x_51:
[----:B------:R-:W-:Y:S05]  /*28e0*/  BSYNC B1 ;  /* 0x0000000000017941 */ /* 0x000fea0003800000 */
.L_x_50:
        /* <DEDUP_REMOVED lines=12> */
.L_x_53:
[----:B------:R-:W-:Y:S05]  /*29b0*/  BSYNC B1 ;  /* 0x0000000000017941 */ /* 0x000fea0003800000 */
.L_x_52:
        /* <DEDUP_REMOVED lines=12> */
.L_x_55:
[----:B------:R-:W-:Y:S05]  /*2a80*/  BSYNC B1 ;  /* 0x0000000000017941 */ /* 0x000fea0003800000 */
.L_x_54:
[----:B-1---5:R-:W-:Y:S01]  /*2a90*/  HADD2.F32 R90, -RZ, R172.H0_H0 ;  /* 0x200000acff5a7230 */ /* 0x022fe20000004100 */
[----:B------:R-:W-:Y:S01]  /*2aa0*/  ISETP.GT.AND P2, PT, R0, 0x19, P0 ;  /* 0x000000190000780c */ /* 0x000fe20000744270 */
[----:B------:R-:W-:Y:S03]  /*2ab0*/  BSSY B1, `(.L_x_56) ;  /* 0x000000a000017945 */ /* 0x000fe60003800000 */
[----:B------:R-:W-:Y:S01]  /*2ac0*/  FMUL R91, R90, R155 ;  /* 0x0000009b5a5b7220 */ /* 0x000fe20000400000 */
[----:B------:R-:W-:-:S03]  /*2ad0*/  @P1 IMAD.MOV.U32 R90, RZ, RZ, R168 ;  /* 0x000000ffff5a1224 */ /* 0x000fc600078e00a8 */
[----:B------:R-:W-:-:S05]  /*2ae0*/  FFMA R91, R102, R154, R91 ;  /* 0x0000009a665b7223 */ /* 0x000fca000000005b */
[----:B------:R-:W-:-:S04]  /*2af0*/  F2FP.F16.F32.PACK_AB R91, RZ, R91 ;  /* 0x0000005bff5b723e */ /* 0x000fc800000000ff */
[----:B------:R-:W-:Y:S02]  /*2b00*/  PRMT R92, R91, 0x7610, R92 ;  /* 0x000076105b5c7816 */ /* 0x000fe4000000005c */
[----:B------:R-:W-:-:S05]  /*2b10*/  @P1 MOV R91, R169 ;  /* 0x000000a9005b1202 */ /* 0x000fca0000000f00 */
[----:B------:R1:W-:Y:S01]  /*2b20*/  @P1 STG.E.U16 desc[UR36][R90.64+0x30], R92 ;  /* 0x0000305c5a001986 */ /* 0x0003e2000c101524 */
[----:B------:R-:W-:Y:S05]  /*2b30*/  @!P2 BRA `(.L_x_57) ;  /* 0x000000000004a947 */ /* 0x000fea0003800000 */
[----:B------:R0:W5:Y:S02]  /*2b40*/  LDG.E.LTC128B.U16 R172, desc[UR36][R88.64+0x32] ;  /* 0x0000322458ac7981 */ /* 0x000164000c1e1520 */
.L_x_57:
[----:B------:R-:W-:Y:S05]  /*2b50*/  BSYNC B1 ;  /* 0x0000000000017941 */ /* 0x000fea0003800000 */
.L_x_56:
        /* <DEDUP_REMOVED lines=12> */
.L_x_59:
[----:B------:R-:W-:Y:S05]  /*2c20*/  BSYNC B1 ;  /* 0x0000000000017941 */ /* 0x000fea0003800000 */
.L_x_58:
        /* <DEDUP_REMOVED lines=12> */
.L_x_61:
[----:B------:R-:W-:Y:S05]  /*2cf0*/  BSYNC B1 ;  /* 0x0000000000017941 */ /* 0x000fea0003800000 */
.L_x_60:
        /* <DEDUP_REMOVED lines=12> */
.L_x_63:
[----:B------:R-:W-:Y:S05]  /*2dc0*/  BSYNC B1 ;  /* 0x0000000000017941 */ /* 0x000fea0003800000 */
.L_x_62:
        /* <DEDUP_REMOVED lines=12> */
.L_x_65:
[----:B------:R-:W-:Y:S05]  /*2e90*/  BSYNC B1 ;  /* 0x0000000000017941 */ /* 0x000fea0003800000 */
.L_x_64:
        /* <DEDUP_REMOVED lines=12> */
.L_x_67:
[----:B------:R-:W-:Y:S05]  /*2f60*/  BSYNC B1 ;  /* 0x0000000000017941 */ /* 0x000fea0003800000 */
.L_x_66:
        /* <DEDUP_REMOVED lines=12> */
.L_x_69:
[----:B------:R-:W-:Y:S05]  /*3030*/  BSYNC B1 ;  /* 0x0000000000017941 */ /* 0x000fea0003800000 */
.L_x_68:
        /* <DEDUP_REMOVED lines=12> */
.L_x_71:
[----:B------:R-:W-:Y:S05]  /*3100*/  BSYNC B1 ;  /* 0x0000000000017941 */ /* 0x000fea0003800000 */
.L_x_70:
        /* <DEDUP_REMOVED lines=12> */
.L_x_73:
[----:B------:R-:W-:Y:S05]  /*31d0*/  BSYNC B1 ;  /* 0x0000000000017941 */ /* 0x000fea0003800000 */
.L_x_72:
        /* <DEDUP_REMOVED lines=12> */
.L_x_75:
[----:B------:R-:W-:Y:S05]  /*32a0*/  BSYNC B1 ;  /* 0x0000000000017941 */ /* 0x000fea0003800000 */
.L_x_74:
        /* <DEDUP_REMOVED lines=12> */
.L_x_77:
[----:B------:R-:W-:Y:S05]  /*3370*/  BSYNC B1 ;  /* 0x0000000000017941 */ /* 0x000fea0003800000 */
.L_x_76:
        /* <DEDUP_REMOVED lines=12> */
.L_x_79:
[----:B------:R-:W-:Y:S05]  /*3440*/  BSYNC B1 ;  /* 0x0000000000017941 */ /* 0x000fea0003800000 */
.L_x_78:
        /* <DEDUP_REMOVED lines=12> */
.L_x_81:
[----:B------:R-:W-:Y:S05]  /*3510*/  BSYNC B1 ;  /* 0x0000000000017941 */ /* 0x000fea0003800000 */
.L_x_80:
        /* <DEDUP_REMOVED lines=12> */
.L_x_83:
[----:B------:R-:W-:Y:S05]  /*35e0*/  BSYNC B1 ;  /* 0x0000000000017941 */ /* 0x000fea0003800000 */
.L_x_82:
        /* <DEDUP_REMOVED lines=12> */
.L_x_85:
[----:B------:R-:W-:Y:S05]  /*36b0*/  BSYNC B1 ;  /* 0x0000000000017941 */ /* 0x000fea0003800000 */
.L_x_84:
        /* <DEDUP_REMOVED lines=12> */
.L_x_87:
[----:B------:R-:W-:Y:S05]  /*3780*/  BSYNC B1 ;  /* 0x0000000000017941 */ /* 0x000fea0003800000 */
.L_x_86:
        /* <DEDUP_REMOVED lines=12> */
.L_x_89:
[----:B------:R-:W-:Y:S05]  /*3850*/  BSYNC B1 ;  /* 0x0000000000017941 */ /* 0x000fea0003800000 */
.L_x_88:
        /* <DEDUP_REMOVED lines=12> */
.L_x_91:
[----:B------:R-:W-:Y:S05]  /*3920*/  BSYNC B1 ;  /* 0x0000000000017941 */ /* 0x000fea0003800000 */
.L_x_90:
        /* <DEDUP_REMOVED lines=12> */
.L_x_93:
[----:B------:R-:W-:Y:S05]  /*39f0*/  BSYNC B1 ;  /* 0x0000000000017941 */ /* 0x000fea0003800000 */
.L_x_92:
        /* <DEDUP_REMOVED lines=12> */
.L_x_95:
[----:B------:R-:W-:Y:S05]  /*3ac0*/  BSYNC B1 ;  /* 0x0000000000017941 */ /* 0x000fea0003800000 */
.L_x_94:
        /* <DEDUP_REMOVED lines=12> */
.L_x_97:
[----:B------:R-:W-:Y:S05]  /*3b90*/  BSYNC B1 ;  /* 0x0000000000017941 */ /* 0x000fea0003800000 */
.L_x_96:
        /* <DEDUP_REMOVED lines=12> */
.L_x_99:
[----:B------:R-:W-:Y:S05]  /*3c60*/  BSYNC B1 ;  /* 0x0000000000017941 */ /* 0x000fea0003800000 */
.L_x_98:
        /* <DEDUP_REMOVED lines=12> */
.L_x_101:
[----:B------:R-:W-:Y:S05]  /*3d30*/  BSYNC B1 ;  /* 0x0000000000017941 */ /* 0x000fea0003800000 */
.L_x_100:
        /* <DEDUP_REMOVED lines=12> */
.L_x_103:
[----:B------:R-:W-:Y:S05]  /*3e00*/  BSYNC B1 ;  /* 0x0000000000017941 */ /* 0x000fea0003800000 */
.L_x_102:
        /* <DEDUP_REMOVED lines=12> */
.L_x_105:
[----:B------:R-:W-:Y:S05]  /*3ed0*/  BSYNC B1 ;  /* 0x0000000000017941 */ /* 0x000fea0003800000 */
.L_x_104:
        /* <DEDUP_REMOVED lines=12> */
.L_x_107:
[----:B------:R-:W-:Y:S05]  /*3fa0*/  BSYNC B1 ;  /* 0x0000000000017941 */ /* 0x000fea0003800000 */
.L_x_106:
        /* <DEDUP_REMOVED lines=12> */
.L_x_109:
[----:B------:R-:W-:Y:S05]  /*4070*/  BSYNC B1 ;  /* 0x0000000000017941 */ /* 0x000fea0003800000 */
.L_x_108:
        /* <DEDUP_REMOVED lines=12> */
.L_x_111:
[----:B------:R-:W-:Y:S05]  /*4140*/  BSYNC B1 ;  /* 0x0000000000017941 */ /* 0x000fea0003800000 */
.L_x_110:
        /* <DEDUP_REMOVED lines=12> */
.L_x_113:
[----:B------:R-:W-:Y:S05]  /*4210*/  BSYNC B1 ;  /* 0x0000000000017941 */ /* 0x000fea0003800000 */
.L_x_112:
        /* <DEDUP_REMOVED lines=12> */
.L_x_115:
[----:B------:R-:W-:Y:S05]  /*42e0*/  BSYNC B1 ;  /* 0x0000000000017941 */ /* 0x000fea0003800000 */
.L_x_114:
        /* <DEDUP_REMOVED lines=12> */
.L_x_117:
[----:B------:R-:W-:Y:S05]  /*43b0*/  BSYNC B1 ;  /* 0x0000000000017941 */ /* 0x000fea0003800000 */
.L_x_116:
        /* <DEDUP_REMOVED lines=12> */
.L_x_119:
[----:B------:R-:W-:Y:S05]  /*4480*/  BSYNC B1 ;  /* 0x0000000000017941 */ /* 0x000fea0003800000 */
.L_x_118:
        /* <DEDUP_REMOVED lines=12> */
.L_x_121:
[----:B------:R-:W-:Y:S05]  /*4550*/  BSYNC B1 ;  /* 0x0000000000017941 */ /* 0x000fea0003800000 */
.L_x_120:
        /* <DEDUP_REMOVED lines=12> */
.L_x_123:
[----:B------:R-:W-:Y:S05]  /*4620*/  BSYNC B1 ;  /* 0x0000000000017941 */ /* 0x000fea0003800000 */
.L_x_122:
        /* <DEDUP_REMOVED lines=12> */
.L_x_125:
[----:B------:R-:W-:Y:S05]  /*46f0*/  BSYNC B1 ;  /* 0x0000000000017941 */ /* 0x000fea0003800000 */
.L_x_124:
        /* <DEDUP_REMOVED lines=12> */
.L_x_127:
[----:B------:R-:W-:Y:S05]  /*47c0*/  BSYNC B1 ;  /* 0x0000000000017941 */ /* 0x000fea0003800000 */
.L_x_126:
        /* <DEDUP_REMOVED lines=12> */
.L_x_129:
[----:B------:R-:W-:Y:S05]  /*4890*/  BSYNC B1 ;  /* 0x0000000000017941 */ /* 0x000fea0003800000 */
.L_x_128:
        /* <DEDUP_REMOVED lines=12> */
.L_x_131:
[----:B------:R-:W-:Y:S05]  /*4960*/  BSYNC B1 ;  /* 0x0000000000017941 */ /* 0x000fea0003800000 */
.L_x_130:
        /* <DEDUP_REMOVED lines=12> */
.L_x_133:
[----:B------:R-:W-:Y:S05]  /*4a30*/  BSYNC B1 ;  /* 0x0000000000017941 */ /* 0x000fea0003800000 */
.L_x_132:
        /* <DEDUP_REMOVED lines=12> */
.L_x_135:
[----:B------:R-:W-:Y:S05]  /*4b00*/  BSYNC B1 ;  /* 0x0000000000017941 */ /* 0x000fea0003800000 */
.L_x_134:
        /* <DEDUP_REMOVED lines=12> */
.L_x_137:
[----:B------:R-:W-:Y:S05]  /*4bd0*/  BSYNC B1 ;  /* 0x0000000000017941 */ /* 0x000fea0003800000 */
.L_x_136:
        /* <DEDUP_REMOVED lines=12> */
.L_x_139:
[----:B------:R-:W-:Y:S05]  /*4ca0*/  BSYNC B1 ;  /* 0x0000000000017941 */ /* 0x000fea0003800000 */
.L_x_138:
        /* <DEDUP_REMOVED lines=12> */
.L_x_141:
[----:B------:R-:W-:Y:S05]  /*4d70*/  BSYNC B1 ;  /* 0x0000000000017941 */ /* 0x000fea0003800000 */
.L_x_140:
        /* <DEDUP_REMOVED lines=12> */
.L_x_143:
[----:B------:R-:W-:Y:S05]  /*4e40*/  BSYNC B1 ;  /* 0x0000000000017941 */ /* 0x000fea0003800000 */
.L_x_142:
        /* <DEDUP_REMOVED lines=12> */
.L_x_145:
[----:B------:R-:W-:Y:S05]  /*4f10*/  BSYNC B1 ;  /* 0x0000000000017941 */ /* 0x000fea0003800000 */
.L_x_144:
        /* <DEDUP_REMOVED lines=12> */
.L_x_147:
[----:B------:R-:W-:Y:S05]  /*4fe0*/  BSYNC B1 ;  /* 0x0000000000017941 */ /* 0x000fea0003800000 */
.L_x_146:
        /* <DEDUP_REMOVED lines=12> */
.L_x_149:
[----:B------:R-:W-:Y:S05]  /*50b0*/  BSYNC B1 ;  /* 0x0000000000017941 */ /* 0x000fea0003800000 */
.L_x_148:
        /* <DEDUP_REMOVED lines=12> */
.L_x_151:
[----:B------:R-:W-:Y:S05]  /*5180*/  BSYNC B1 ;  /* 0x0000000000017941 */ /* 0x000fea0003800000 */
.L_x_150:
[----:B-----5:R-:W-:Y:S01]  /*5190*/  HADD2.F32 R8, -RZ, R172.H0_H0 ;  /* 0x200000acff087230 */ /* 0x020fe20000004100 */
[----:B------:R-:W-:Y:S01]  /*51a0*/  ISETP.GT.AND P1, PT, R0, 0x79, P0 ;  /* 0x000000790000780c */ /* 0x000fe20000724270 */
[----:B------:R-:W-:Y:S01]  /*51b0*/  BSSY B1, `(.L_x_152) ;  /* 0x000000c000017945 */ /* 0x000fe20003800000 */
[----:B------:R-:W-:Y:S02]  /*51c0*/  IADD3 R153, P0, R153, 0x80, RZ ;  /* 0x0000008099997810 */ /* 0x000fe40007f1e0ff */
[----:B-1----:R-:W-:Y:S01]  /*51d0*/  FMUL R91, R8, R155 ;  /* 0x0000009b085b7220 */ /* 0x002fe20000400000 */
[----:B------:R-:W-:-:S03]  /*51e0*/  @P2 IMAD.MOV.U32 R8, RZ, RZ, R168 ;  /* 0x000000ffff082224 */ /* 0x000fc600078e00a8 */
[----:B------:R-:W-:-:S05]  /*51f0*/  FFMA R91, R150, R154, R91 ;  /* 0x0000009a965b7223 */ /* 0x000fca000000005b */
[----:B------:R-:W-:-:S04]  /*5200*/  F2FP.F16.F32.PACK_AB R91, RZ, R91 ;  /* 0x0000005bff5b723e */ /* 0x000fc800000000ff */
[----:B------:R-:W-:Y:S01]  /*5210*/  PRMT R90, R91, 0x7610, R90 ;  /* 0x000076105b5a7816 */ /* 0x000fe2000000005a */
[----:B------:R-:W-:Y:S02]  /*5220*/  IMAD.X R91, RZ, RZ, R9, P0 ;  /* 0x000000ffff5b7224 */ /* 0x000fe400000e0609 */
[----:B------:R-:W-:-:S05]  /*5230*/  @P2 IMAD.MOV.U32 R9, RZ, RZ, R169 ;  /* 0x000000ffff092224 */ /* 0x000fca00078e00a9 */
[----:B------:R1:W-:Y:S01]  /*5240*/  @P2 STG.E.U16 desc[UR36][R8.64+0xf0], R90 ;  /* 0x0000f05a08002986 */ /* 0x0003e2000c101524 */
[----:B------:R-:W-:Y:S05]  /*5250*/  @!P1 BRA `(.L_x_153) ;  /* 0x0000000000049947 */ /* 0x000fea0003800000 */
[----:B------:R0:W5:Y:S02]  /*5260*/  LDG.E.LTC128B.U16 R172, desc[UR36][R88.64+0xf2] ;  /* 0x0000f22458ac7981 */ /* 0x000164000c1e1520 */
.L_x_153:
[----:B------:R-:W-:Y:S05]  /*5270*/  BSYNC B1 ;  /* 0x0000000000017941 */ /* 0x000fea0003800000 */
.L_x_152:
[----:B-1---5:R-:W-:Y:S01]  /*5280*/  HADD2.F32 R8, -RZ, R172.H0_H0 ;  /* 0x200000acff087230 */ /* 0x022fe20000004100 */
[----:B------:R-:W-:Y:S01]  /*5290*/  ISETP.GT.AND P0, PT, R3, 0x80, PT ;  /* 0x000000800300780c */ /* 0x000fe20003f04270 */
[----:B------:R-:W-:-:S03]  /*52a0*/  IMAD R90, R91, R14, RZ ;  /* 0x0000000e5b5a7224 */ /* 0x000fc600078e02ff */
[----:B0-2---:R-:W-:Y:S01]  /*52b0*/  FMUL R88, R8, R155 ;  /* 0x0000009b08587220 */ /* 0x005fe20000400000 */
[C---:B------:R-:W-:Y:S01]  /*52c0*/  IMAD R97, R153.reuse, R15, R90 ;  /* 0x0000000f99617224 */ /* 0x040fe200078e025a */
[----:B------:R-:W-:Y:S01]  /*52d0*/  ISETP.GT.AND P3, PT, R0, RZ, P0 ;  /* 0x000000ff0000720c */ /* 0x000fe20000764270 */
[----:B------:R-:W-:-:S04]  /*52e0*/  IMAD.WIDE.U32 R8, R153, R14, R156 ;  /* 0x0000000e99087225 */ /* 0x000fc800078e009c */
[----:B------:R-:W-:Y:S01]  /*52f0*/  FFMA R151, R151, R154, R88 ;  /* 0x0000009a97977223 */ /* 0x000fe20000000058 */
[----:B------:R-:W-:Y:S02]  /*5300*/  IADD3 R9, R9, R97, RZ ;  /* 0x0000006109097210 */ /* 0x000fe40007ffe0ff */
[C---:B------:R-:W-:Y:S02]  /*5310*/  LEA R88, P2, R8.reuse, R10, 0x1 ;  /* 0x0000000a08587211 */ /* 0x040fe400078408ff */
[----:B------:R-:W-:Y:S02]  /*5320*/  F2FP.F16.F32.PACK_AB R151, RZ, R151 ;  /* 0x00000097ff97723e */ /* 0x000fe400000000ff */
[----:B------:R-:W-:-:S03]  /*5330*/  LEA.HI.X R89, R8, R11, R9, 0x1, P2 ;  /* 0x0000000b08597211 */ /* 0x000fc600010f0c09 */
[----:B------:R0:W-:Y:S04]  /*5340*/  @P1 STG.E.U16 desc[UR36][R168.64+0xf2], R151 ;  /* 0x0000f297a8001986 */ /* 0x0001e8000c101524 */
[----:B------:R-:W2:Y:S01]  /*5350*/  @P3 LDG.E.LTC128B.U16 R172, desc[UR36][R88.64] ;  /* 0x0000002458ac3981 */ /* 0x000ea2000c1e1520 */
[----:B------:R-:W-:Y:S01]  /*5360*/  IMAD.WIDE.U32 R8, R153, R14, R6 ;  /* 0x0000000e99087225 */ /* 0x000fe200078e0006 */
[----:B------:R-:W-:Y:S01]  /*5370*/  SHF.L.U64.HI R95, R4, 0x8, R5 ;  /* 0x00000008045f7819 */ /* 0x000fe20000010205 */
[----:B------:R-:W-:Y:S01]  /*5380*/  BSSY B1, `(.L_x_154) ;  /* 0x0000011000017945 */ /* 0x000fe20003800000 */
[----:B------:R-:W-:Y:S01]  /*5390*/  ISETP.GT.AND P2, PT, R0, 0x1, P0 ;  /* 0x000000010000780c */ /* 0x000fe20000744270 */
[----:B------:R-:W-:Y:S02]  /*53a0*/  IMAD.IADD R9, R97, 0x1, R9 ;  /* 0x0000000161097824 */ /* 0x000fe400078e0209 */
[----:B------:R-:W-:-:S02]  /*53b0*/  IMAD.SHL.U32 R93, R4, 0x100, RZ ;  /* 0x00000100045d7824 */ /* 0x000fc400078e00ff */
[----:B--2---:R-:W-:-:S05]  /*53c0*/  HADD2.F32 R90, -RZ, R172.H0_H0 ;  /* 0x200000acff5a7230 */ /* 0x004fca0000004100 */
[----:B------:R-:W-:Y:S01]  /*53d0*/  FMUL R15, R90, R155 ;  /* 0x0000009b5a0f7220 */ /* 0x000fe20000400000 */
[----:B------:R-:W-:Y:S01]  /*53e0*/  IMAD.WIDE.U32 R90, R23, R12, R8 ;  /* 0x0000000c175a7225 */ /* 0x000fe200078e0008 */
[----:B------:R-:W-:-:S03]  /*53f0*/  IADD3 R8, P1, R93, R158, RZ ;  /* 0x0000009e5d087210 */ /* 0x000fc60007f3e0ff */
[----:B------:R-:W-:Y:S01]  /*5400*/  FFMA R15, R24, R154, R15 ;  /* 0x0000009a180f7223 */ /* 0x000fe2000000000f */
[----:B------:R-:W-:Y:S01]  /*5410*/  IMAD.IADD R5, R13, 0x1, R91 ;  /* 0x000000010d057824 */ /* 0x000fe200078e025b */
[C---:B------:R-:W-:Y:S01]  /*5420*/  LEA R4, P4, R90.reuse, R10, 0x1 ;  /* 0x0000000a5a047211 */ /* 0x040fe200078808ff */
[----:B------:R-:W-:Y:S02]  /*5430*/  IMAD.X R9, R95, 0x1, R159, P1 ;  /* 0x000000015f097824 */ /* 0x000fe400008e069f */
[----:B------:R-:W-:Y:S02]  /*5440*/  F2FP.F16.F32.PACK_AB R15, RZ, R15 ;  /* 0x0000000fff0f723e */ /* 0x000fe400000000ff */
[----:B------:R-:W-:-:S03]  /*5450*/  LEA.HI.X R5, R90, R11, R5, 0x1, P4 ;  /* 0x0000000b5a057211 */ /* 0x000fc600020f0c05 */
[----:B------:R0:W-:Y:S01]  /*5460*/  @P3 STG.E.U16 desc[UR36][R8.64], R15 ;  /* 0x0000000f08003986 */ /* 0x0001e2000c101524 */
[----:B------:R-:W-:Y:S05]  /*5470*/  @!P2 BRA `(.L_x_155) ;  /* 0x000000000004a947 */ /* 0x000fea0003800000 */
[----:B------:R1:W5:Y:S02]  /*5480*/  LDG.E.LTC128B.U16 R172, desc[UR36][R4.64+0x2] ;  /* 0x0000022404ac7981 */ /* 0x000364000c1e1520 */
.L_x_155:
[----:B------:R-:W-:Y:S05]  /*5490*/  BSYNC B1 ;  /* 0x0000000000017941 */ /* 0x000fea0003800000 */
.L_x_154:
[----:B-----5:R-:W-:Y:S01]  /*54a0*/  HADD2.F32 R24, -RZ, R172.H0_H0 ;  /* 0x200000acff187230 */ /* 0x020fe20000004100 */
[----:B------:R-:W-:Y:S01]  /*54b0*/  ISETP.GT.AND P1, PT, R3, 0x88, PT ;  /* 0x000000880300780c */ /* 0x000fe20003f24270 */
[----:B0-----:R-:W-:Y:S01]  /*54c0*/  IMAD.WIDE.U32 R14, R153, R14, R162 ;  /* 0x0000000e990e7225 */ /* 0x001fe200078e00a2 */
[----:B------:R-:W-:Y:S03]  /*54d0*/  BSSY B1, `(.L_x_156) ;  /* 0x000000e000017945 */ /* 0x000fe60003800000 */
[----:B------:R-:W-:Y:S01]  /*54e0*/  FMUL R24, R24, R155 ;  /* 0x0000009b18187220 */ /* 0x000fe20000400000 */
[----:B------:R-:W-:Y:S01]  /*54f0*/  ISETP.GT.AND P3, PT, R0, RZ, P1 ;  /* 0x000000ff0000720c */ /* 0x000fe20000f64270 */
[----:B------:R-:W-:Y:S01]  /*5500*/  IMAD.IADD R97, R97, 0x1, R15 ;  /* 0x0000000161617824 */ /* 0x000fe200078e020f */
[----:B------:R-:W-:Y:S01]  /*5510*/  IADD3 R21, P5, R20, R14, RZ ;  /* 0x0000000e14157210 */ /* 0x000fe20007fbe0ff */
[----:B------:R-:W-:Y:S01]  /*5520*/  FFMA R24, R25, R154, R24 ;  /* 0x0000009a19187223 */ /* 0x000fe20000000018 */
[----:B------:R-:W-:-:S03]  /*5530*/  IADD3 R20, P4, R6, R14, RZ ;  /* 0x0000000e06147210 */ /* 0x000fc60007f9e0ff */
[----:B------:R-:W-:Y:S01]  /*5540*/  IMAD.X R156, R97, 0x1, R157, P5 ;  /* 0x00000001619c7824 */ /* 0x000fe200028e069d */
[----:B------:R-:W-:Y:S02]  /*5550*/  F2FP.F16.F32.PACK_AB R24, RZ, R24 ;  /* 0x00000018ff18723e */ /* 0x000fe400000000ff */
[----:B------:R-:W-:-:S03]  /*5560*/  LEA R14, P5, R21, R10, 0x1 ;  /* 0x0000000a150e7211 */ /* 0x000fc600078a08ff */
[----:B------:R0:W-:Y:S01]  /*5570*/  @P2 STG.E.U16 desc[UR36][R8.64+0x2], R24 ;  /* 0x0000021808002986 */ /* 0x0001e2000c101524 */
[----:B------:R-:W-:Y:S01]  /*5580*/  LEA.HI.X R15, R21, R11, R156, 0x1, P5 ;  /* 0x0000000b150f7211 */ /* 0x000fe200028f0c9c */
[----:B------:R-:W-:Y:S08]  /*5590*/  @!P3 BRA `(.L_x_157) ;  /* 0x000000000004b947 */ /* 0x000ff00003800000 */
[----:B------:R2:W5:Y:S02]  /*55a0*/  LDG.E.LTC128B.U16 R172, desc[UR36][R14.64] ;  /* 0x000000240eac7981 */ /* 0x000564000c1e1520 */
.L_x_157:
[----:B------:R-:W-:Y:S05]  /*55b0*/  BSYNC B1 ;  /* 0x0000000000017941 */ /* 0x000fea0003800000 */
.L_x_156:
[----:B-----5:R-:W-:Y:S01]  /*55c0*/  HADD2.F32 R6, -RZ, R172.H0_H0 ;  /* 0x200000acff067230 */ /* 0x020fe20000004100 */
[----:B------:R-:W-:Y:S01]  /*55d0*/  IADD3.X R21, R7, R97, RZ, P4, !PT ;  /* 0x0000006107157210 */ /* 0x000fe200027fe4ff */
[----:B------:R-:W-:Y:S01]  /*55e0*/  BSSY B1, `(.L_x_158) ;  /* 0x000000e000017945 */ /* 0x000fe20003800000 */
[----:B------:R-:W-:Y:S02]  /*55f0*/  ISETP.GT.AND P2, PT, R0, 0x1, P1 ;  /* 0x000000010000780c */ /* 0x000fe40000f44270 */
[----:B------:R-:W-:Y:S01]  /*5600*/  FMUL R3, R6, R155 ;  /* 0x0000009b06037220 */ /* 0x000fe20000400000 */
[----:B------:R-:W-:Y:S01]  /*5610*/  IADD3 R6, P4, R8, R165, RZ ;  /* 0x000000a508067210 */ /* 0x000fe20007f9e0ff */
[----:B--2---:R-:W-:-:S04]  /*5620*/  IMAD.WIDE.U32 R14, R23, R12, R20 ;  /* 0x0000000c170e7225 */ /* 0x004fc800078e0014 */
[----:B------:R-:W-:Y:S01]  /*5630*/  FFMA R3, R26, R154, R3 ;  /* 0x0000009a1a037223 */ /* 0x000fe20000000003 */
[----:B------:R-:W-:Y:S01]  /*5640*/  IMAD.X R7, R9, 0x1, R167, P4 ;  /* 0x0000000109077824 */ /* 0x000fe200020e06a7 */
[----:B------:R-:W-:Y:S01]  /*5650*/  LEA R10, P5, R14, R10, 0x1 ;  /* 0x0000000a0e0a7211 */ /* 0x000fe200078a08ff */
[----:B------:R-:W-:Y:S02]  /*5660*/  IMAD.IADD R13, R13, 0x1, R15 ;  /* 0x000000010d0d7824 */ /* 0x000fe400078e020f */
[----:B------:R-:W-:-:S03]  /*5670*/  F2FP.F16.F32.PACK_AB R3, RZ, R3 ;  /* 0x00000003ff03723e */ /* 0x000fc600000000ff */
[----:B------:R-:W-:Y:S02]  /*5680*/  LEA.HI.X R11, R14, R11, R13, 0x1, P5 ;  /* 0x0000000b0e0b7211 */ /* 0x000fe400028f0c0d */
[----:B------:R2:W-:Y:S01]  /*5690*/  @P3 STG.E.U16 desc[UR36][R6.64], R3 ;  /* 0x0000000306003986 */ /* 0x0005e2000c101524 */
[----:B------:R-:W-:Y:S05]  /*56a0*/  @!P2 BRA `(.L_x_159) ;  /* 0x000000000004a947 */ /* 0x000fea0003800000 */
[----:B------:R0:W5:Y:S02]  /*56b0*/  LDG.E.LTC128B.U16 R172, desc[UR36][R10.64+0x2] ;  /* 0x000002240aac7981 */ /* 0x000164000c1e1520 */
.L_x_159:
[----:B------:R-:W-:Y:S05]  /*56c0*/  BSYNC B1 ;  /* 0x0000000000017941 */ /* 0x000fea0003800000 */
.L_x_158:
[----:B-----5:R-:W-:Y:S01]  /*56d0*/  HADD2.F32 R12, -RZ, R172.H0_H0 ;  /* 0x200000acff0c7230 */ /* 0x020fe20000004100 */
[----:B------:R-:W-:Y:S01]  /*56e0*/  ISETP.GT.AND P3, PT, R0, 0x8, P0 ;  /* 0x000000080000780c */ /* 0x000fe20000764270 */
[----:B------:R-:W-:Y:S03]  /*56f0*/  BSSY B1, `(.L_x_160) ;  /* 0x0000007000017945 */ /* 0x000fe60003800000 */
[----:B------:R-:W-:-:S04]  /*5700*/  FMUL R12, R12, R155 ;  /* 0x0000009b0c0c7220 */ /* 0x000fc80000400000 */
[----:B------:R-:W-:-:S05]  /*5710*/  FFMA R12, R27, R154, R12 ;  /* 0x0000009a1b0c7223 */ /* 0x000fca000000000c */
[----:B------:R-:W-:-:S05]  /*5720*/  F2FP.F16.F32.PACK_AB R12, RZ, R12 ;  /* 0x0000000cff0c723e */ /* 0x000fca00000000ff */
[----:B------:R0:W-:Y:S01]  /*5730*/  @P2 STG.E.U16 desc[UR36][R6.64+0x2], R12 ;  /* 0x0000020c06002986 */ /* 0x0001e2000c101524 */
[----:B------:R-:W-:Y:S05]  /*5740*/  @!P3 BRA `(.L_x_161) ;  /* 0x000000000004b947 */ /* 0x000fea0003800000 */
[----:B------:R0:W5:Y:S02]  /*5750*/  LDG.E.LTC128B.U16 R172, desc[UR36][R4.64+0x10] ;  /* 0x0000102404ac7981 */ /* 0x000164000c1e1520 */
.L_x_161:
[----:B------:R-:W-:Y:S05]  /*5760*/  BSYNC B1 ;  /* 0x0000000000017941 */ /* 0x000fea0003800000 */
.L_x_160:
[----:B0-2--5:R-:W-:Y:S01]  /*5770*/  HADD2.F32 R6, -RZ, R172.H0_H0 ;  /* 0x200000acff067230 */ /* 0x025fe20000004100 */
[----:B------:R-:W-:Y:S01]  /*5780*/  ISETP.GT.AND P2, PT, R0, 0x9, P0 ;  /* 0x000000090000780c */ /* 0x000fe20000744270 */
[----:B------:R-:W-:Y:S01]  /*5790*/  IMAD.MOV.U32 R7, RZ, RZ, R9 ;  /* 0x000000ffff077224 */ /* 0x000fe200078e0009 */
[----:B------:R-:W-:Y:S02]  /*57a0*/  BSSY B1, `(.L_x_162) ;  /* 0x0000008000017945 */ /* 0x000fe40003800000 */
[----:B------:R-:W-:Y:S01]  /*57b0*/  FMUL R3, R6, R155 ;  /* 0x0000009b06037220 */ /* 0x000fe20000400000 */
[----:B------:R-:W-:-:S03]  /*57c0*/  IMAD.MOV.U32 R6, RZ, RZ, R8 ;  /* 0x000000ffff067224 */ /* 0x000fc600078e0008 */
[----:B------:R-:W-:-:S05]  /*57d0*/  FFMA R3, R28, R154, R3 ;  /* 0x0000009a1c037223 */ /* 0x000fca0000000003 */
[----:B------:R-:W-:-:S05]  /*57e0*/  F2FP.F16.F32.PACK_AB R3, RZ, R3 ;  /* 0x00000003ff03723e */ /* 0x000fca00000000ff */
[----:B------:R0:W-:Y:S01]  /*57f0*/  @P3 STG.E.U16 desc[UR36][R6.64+0x10], R3 ;  /* 0x0000100306003986 */ /* 0x0001e2000c101524 */
[----:B------:R-:W-:Y:S05]  /*5800*/  @!P2 BRA `(.L_x_163) ;  /* 0x000000000004a947 */ /* 0x000fea0003800000 */
[----:B------:R2:W5:Y:S02]  /*5810*/  LDG.E.LTC128B.U16 R172, desc[UR36][R4.64+0x12] ;  /* 0x0000122404ac7981 */ /* 0x000564000c1e1520 */
.L_x_163:
[----:B------:R-:W-:Y:S05]  /*5820*/  BSYNC B1 ;  /* 0x0000000000017941 */ /* 0x000fea0003800000 */
.L_x_162:
        /* <DEDUP_REMOVED lines=9> */
.L_x_165:
[----:B------:R-:W-:Y:S05]  /*58c0*/  BSYNC B1 ;  /* 0x0000000000017941 */ /* 0x000fea0003800000 */
.L_x_164:
[----:B0----5:R-:W-:Y:S01]  /*58d0*/  HADD2.F32 R12, -RZ, R172.H0_H0 ;  /* 0x200000acff0c7230 */ /* 0x021fe20000004100 */
[----:B------:R-:W-:Y:S01]  /*58e0*/  IADD3 R8, P3, R165, R8, RZ ;  /* 0x00000008a5087210 */ /* 0x000fe20007f7e0ff */
[----:B------:R-:W-:Y:S01]  /*58f0*/  BSSY B1, `(.L_x_166) ;  /* 0x0000009000017945 */ /* 0x000fe20003800000 */
[----:B------:R-:W-:Y:S02]  /*5900*/  ISETP.GT.AND P2, PT, R0, 0x9, P1 ;  /* 0x000000090000780c */ /* 0x000fe40000f44270 */
[----:B------:R-:W-:Y:S01]  /*5910*/  FMUL R3, R12, R155 ;  /* 0x0000009b0c037220 */ /* 0x000fe20000400000 */
[----:B------:R-:W-:-:S03]  /*5920*/  IMAD.X R9, R167, 0x1, R9, P3 ;  /* 0x00000001a7097824 */ /* 0x000fc600018e0609 */
[----:B------:R-:W-:-:S05]  /*5930*/  FFMA R3, R30, R154, R3 ;  /* 0x0000009a1e037223 */ /* 0x000fca0000000003 */
[----:B------:R-:W-:-:S05]  /*5940*/  F2FP.F16.F32.PACK_AB R3, RZ, R3 ;  /* 0x00000003ff03723e */ /* 0x000fca00000000ff */
[----:B------:R0:W-:Y:S01]  /*5950*/  @P4 STG.E.U16 desc[UR36][R8.64+0x10], R3 ;  /* 0x0000100308004986 */ /* 0x0001e2000c101524 */
[----:B------:R-:W-:Y:S05]  /*5960*/  @!P2 BRA `(.L_x_167) ;  /* 0x000000000004a947 */ /* 0x000fea0003800000 */
[----:B------:R0:W5:Y:S02]  /*5970*/  LDG.E.LTC128B.U16 R172, desc[UR36][R10.64+0x12] ;  /* 0x000012240aac7981 */ /* 0x000164000c1e1520 */
.L_x_167:
[----:B------:R-:W-:Y:S05]  /*5980*/  BSYNC B1 ;  /* 0x0000000000017941 */ /* 0x000fea0003800000 */
.L_x_166:
[----:B0----5:R-:W-:Y:S01]  /*5990*/  HADD2.F32 R8, -RZ, R172.H0_H0 ;  /* 0x200000acff087230 */ /* 0x021fe20000004100 */
[----:B------:R-:W-:Y:S01]  /*59a0*/  ISETP.GT.AND P3, PT, R0, 0x10, P0 ;  /* 0x000000100000780c */ /* 0x000fe20000764270 */
[----:B------:R-:W-:Y:S03]  /*59b0*/  BSSY B1, `(.L_x_168) ;  /* 0x0000009000017945 */ /* 0x000fe60003800000 */
[----:B------:R-:W-:-:S04]  /*59c0*/  FMUL R8, R8, R155 ;  /* 0x0000009b08087220 */ /* 0x000fc80000400000 */
[----:B------:R-:W-:Y:S01]  /*59d0*/  FFMA R31, R31, R154, R8 ;  /* 0x0000009a1f1f7223 */ /* 0x000fe20000000008 */
[----:B------:R-:W-:-:S04]  /*59e0*/  IADD3 R8, P4, P5, R165, R158, R93 ;  /* 0x0000009ea5087210 */ /* 0x000fc80007d9e05d */
[----:B------:R-:W-:Y:S02]  /*59f0*/  F2FP.F16.F32.PACK_AB R31, RZ, R31 ;  /* 0x0000001fff1f723e */ /* 0x000fe400000000ff */
[----:B------:R-:W-:-:S05]  /*5a00*/  IADD3.X R9, R167, R159, R95, P4, P5 ;  /* 0x0000009fa7097210 */ /* 0x000fca00027ea45f */
[----:B------:R0:W-:Y:S01]  /*5a10*/  @P2 STG.E.U16 desc[UR36][R8.64+0x12], R31 ;  /* 0x0000121f08002986 */ /* 0x0001e2000c101524 */
[----:B------:R-:W-:Y:S05]  /*5a20*/  @!P3 BRA `(.L_x_169) ;  /* 0x000000000004b947 */ /* 0x000fea0003800000 */
[----:B------:R0:W5:Y:S02]  /*5a30*/  LDG.E.LTC128B.U16 R172, desc[UR36][R4.64+0x20] ;  /* 0x0000202404ac7981 */ /* 0x000164000c1e1520 */
.L_x_169:
[----:B------:R-:W-:Y:S05]  /*5a40*/  BSYNC B1 ;  /* 0x0000000000017941 */ /* 0x000fea0003800000 */
.L_x_168:
        /* <DEDUP_REMOVED lines=9> */
.L_x_171:
[----:B------:R-:W-:Y:S05]  /*5ae0*/  BSYNC B1 ;  /* 0x0000000000017941 */ /* 0x000fea0003800000 */
.L_x_170:
        /* <DEDUP_REMOVED lines=9> */
.L_x_173:
[----:B------:R-:W-:Y:S05]  /*5b80*/  BSYNC B1 ;  /* 0x0000000000017941 */ /* 0x000fea0003800000 */
.L_x_172:
[----:B0----5:R-:W-:Y:S01]  /*5b90*/  HADD2.F32 R12, -RZ, R172.H0_H0 ;  /* 0x200000acff0c7230 */ /* 0x021fe20000004100 */
        /* <DEDUP_REMOVED lines=8> */
.L_x_175:
[----:B------:R-:W-:Y:S05]  /*5c20*/  BSYNC B1 ;  /* 0x0000000000017941 */ /* 0x000fea0003800000 */
.L_x_174:
        /* <DEDUP_REMOVED lines=9> */
.L_x_177:
[----:B------:R-:W-:Y:S05]  /*5cc0*/  BSYNC B1 ;  /* 0x0000000000017941 */ /* 0x000fea0003800000 */
.L_x_176:
        /* <DEDUP_REMOVED lines=9> */
.L_x_179:
[----:B------:R-:W-:Y:S05]  /*5d60*/  BSYNC B1 ;  /* 0x0000000000017941 */ /* 0x000fea0003800000 */
.L_x_178:
        /* <DEDUP_REMOVED lines=9> */
.L_x_181:
[----:B------:R-:W-:Y:S05]  /*5e00*/  BSYNC B1 ;  /* 0x0000000000017941 */ /* 0x000fea0003800000 */
.L_x_180:
        /* <DEDUP_REMOVED lines=9> */
.L_x_183:
[----:B------:R-:W-:Y:S05]  /*5ea0*/  BSYNC B1 ;  /* 0x0000000000017941 */ /* 0x000fea0003800000 */
.L_x_182:
        /* <DEDUP_REMOVED lines=9> */
.L_x_185:
[----:B------:R-:W-:Y:S05]  /*5f40*/  BSYNC B1 ;  /* 0x0000000000017941 */ /* 0x000fea0003800000 */
.L_x_184:
        /* <DEDUP_REMOVED lines=9> */
.L_x_187:
[----:B------:R-:W-:Y:S05]  /*5fe0*/  BSYNC B1 ;  /* 0x0000000000017941 */ /* 0x000fea0003800000 */
.L_x_186:
        /* <DEDUP_REMOVED lines=9> */
.L_x_189:
[----:B------:R-:W-:Y:S05]  /*6080*/  BSYNC B1 ;  /* 0x0000000000017941 */ /* 0x000fea0003800000 */
.L_x_188:
        /* <DEDUP_REMOVED lines=9> */
.L_x_191:
[----:B------:R-:W-:Y:S05]  /*6120*/  BSYNC B1 ;  /* 0x0000000000017941 */ /* 0x000fea0003800000 */
.L_x_190:
        /* <DEDUP_REMOVED lines=9> */
.L_x_193:
[----:B------:R-:W-:Y:S05]  /*61c0*/  BSYNC B1 ;  /* 0x0000000000017941 */ /* 0x000fea0003800000 */
.L_x_192:
        /* <DEDUP_REMOVED lines=9> */
.L_x_195:
[----:B------:R-:W-:Y:S05]  /*6260*/  BSYNC B1 ;  /* 0x0000000000017941 */ /* 0x000fea0003800000 */
.L_x_194:
        /* <DEDUP_REMOVED lines=9> */
.L_x_197:
[----:B------:R-:W-:Y:S05]  /*6300*/  BSYNC B1 ;  /* 0x0000000000017941 */ /* 0x000fea0003800000 */
.L_x_196:
        /* <DEDUP_REMOVED lines=9> */
.L_x_199:
[----:B------:R-:W-:Y:S05]  /*63a0*/  BSYNC B1 ;  /* 0x0000000000017941 */ /* 0x000fea0003800000 */
.L_x_198:
        /* <DEDUP_REMOVED lines=9> */
.L_x_201:
[----:B------:R-:W-:Y:S05]  /*6440*/  BSYNC B1 ;  /* 0x0000000000017941 */ /* 0x000fea0003800000 */
.L_x_200:
        /* <DEDUP_REMOVED lines=9> */
.L_x_203:
[----:B------:R-:W-:Y:S05]  /*64e0*/  BSYNC B1 ;  /* 0x0000000000017941 */ /* 0x000fea0003800000 */
.L_x_202:
        /* <DEDUP_REMOVED lines=9> */
.L_x_205:
[----:B------:R-:W-:Y:S05]  /*6580*/  BSYNC B1 ;  /* 0x0000000000017941 */ /* 0x000fea0003800000 */
.L_x_204:
        /* <DEDUP_REMOVED lines=9> */
.L_x_207:
[----:B------:R-:W-:Y:S05]  /*6620*/  BSYNC B1 ;  /* 0x0000000000017941 */ /* 0x000fea0003800000 */
.L_x_206:
        /* <DEDUP_REMOVED lines=9> */
.L_x_209:
[----:B------:R-:W-:Y:S05]  /*66c0*/  BSYNC B1 ;  /* 0x0000000000017941 */ /* 0x000fea0003800000 */
.L_x_208:
        /* <DEDUP_REMOVED lines=9> */
.L_x_211:
[----:B------:R-:W-:Y:S05]  /*6760*/  BSYNC B1 ;  /* 0x0000000000017941 */ /* 0x000fea0003800000 */
.L_x_210:
        /* <DEDUP_REMOVED lines=9> */
.L_x_213:
[----:B------:R-:W-:Y:S05]  /*6800*/  BSYNC B1 ;  /* 0x0000000000017941 */ /* 0x000fea0003800000 */
.L_x_212:
        /* <DEDUP_REMOVED lines=9> */
.L_x_215:
[----:B------:R-:W-:Y:S05]  /*68a0*/  BSYNC B1 ;  /* 0x0000000000017941 */ /* 0x000fea0003800000 */
.L_x_214:
        /* <DEDUP_REMOVED lines=9> */
.L_x_217:
[----:B------:R-:W-:Y:S05]  /*6940*/  BSYNC B1 ;  /* 0x0000000000017941 */ /* 0x000fea0003800000 */
.L_x_216:
        /* <DEDUP_REMOVED lines=9> */
.L_x_219:
[----:B------:R-:W-:Y:S05]  /*69e0*/  BSYNC B1 ;  /* 0x0000000000017941 */ /* 0x000fea0003800000 */
.L_x_218:
        /* <DEDUP_REMOVED lines=9> */
.L_x_221:
[----:B------:R-:W-:Y:S05]  /*6a80*/  BSYNC B1 ;  /* 0x0000000000017941 */ /* 0x000fea0003800000 */
.L_x_220:
        /* <DEDUP_REMOVED lines=9> */
.L_x_223:
[----:B------:R-:W-:Y:S05]  /*6b20*/  BSYNC B1 ;  /* 0x0000000000017941 */ /* 0x000fea0003800000 */
.L_x_222:
        /* <DEDUP_REMOVED lines=9> */
.L_x_225:
[----:B------:R-:W-:Y:S05]  /*6bc0*/  BSYNC B1 ;  /* 0x0000000000017941 */ /* 0x000fea0003800000 */
.L_x_224:
        /* <DEDUP_REMOVED lines=9> */
.L_x_227:
[----:B------:R-:W-:Y:S05]  /*6c60*/  BSYNC B1 ;  /* 0x0000000000017941 */ /* 0x000fea0003800000 */
.L_x_226:
        /* <DEDUP_REMOVED lines=9> */
.L_x_229:
[----:B------:R-:W-:Y:S05]  /*6d00*/  BSYNC B1 ;  /* 0x0000000000017941 */ /* 0x000fea0003800000 */
.L_x_228:
        /* <DEDUP_REMOVED lines=9> */
.L_x_231:
[----:B------:R-:W-:Y:S05]  /*6da0*/  BSYNC B1 ;  /* 0x0000000000017941 */ /* 0x000fea0003800000 */
.L_x_230:
        /* <DEDUP_REMOVED lines=9> */
.L_x_233:
[----:B------:R-:W-:Y:S05]  /*6e40*/  BSYNC B1 ;  /* 0x0000000000017941 */ /* 0x000fea0003800000 */
.L_x_232:
        /* <DEDUP_REMOVED lines=9> */
.L_x_235:
[----:B------:R-:W-:Y:S05]  /*6ee0*/  BSYNC B1 ;  /* 0x0000000000017941 */ /* 0x000fea0003800000 */
.L_x_234:
        /* <DEDUP_REMOVED lines=9> */
.L_x_237:
[----:B------:R-:W-:Y:S05]  /*6f80*/  BSYNC B1 ;  /* 0x0000000000017941 */ /* 0x000fea0003800000 */
.L_x_236:
        /* <DEDUP_REMOVED lines=9> */
.L_x_239:
[----:B------:R-:W-:Y:S05]  /*7020*/  BSYNC B1 ;  /* 0x0000000000017941 */ /* 0x000fea0003800000 */
.L_x_238:
        /* <DEDUP_REMOVED lines=9> */
.L_x_241:
[----:B------:R-:W-:Y:S05]  /*70c0*/  BSYNC B1 ;  /* 0x0000000000017941 */ /* 0x000fea0003800000 */
.L_x_240:
        /* <DEDUP_REMOVED lines=9> */
.L_x_243:
[----:B------:R-:W-:Y:S05]  /*7160*/  BSYNC B1 ;  /* 0x0000000000017941 */ /* 0x000fea0003800000 */
.L_x_242:
        /* <DEDUP_REMOVED lines=9> */
.L_x_245:
[----:B------:R-:W-:Y:S05]  /*7200*/  BSYNC B1 ;  /* 0x0000000000017941 */ /* 0x000fea0003800000 */
.L_x_244:
        /* <DEDUP_REMOVED lines=9> */
.L_x_247:
[----:B------:R-:W-:Y:S05]  /*72a0*/  BSYNC B1 ;  /* 0x0000000000017941 */ /* 0x000fea0003800000 */
.L_x_246:
        /* <DEDUP_REMOVED lines=9> */
.L_x_249:
[----:B------:R-:W-:Y:S05]  /*7340*/  BSYNC B1 ;  /* 0x0000000000017941 */ /* 0x000fea0003800000 */
.L_x_248:
        /* <DEDUP_REMOVED lines=9> */
.L_x_251:
[----:B------:R-:W-:Y:S05]  /*73e0*/  BSYNC B1 ;  /* 0x0000000000017941 */ /* 0x000fea0003800000 */
.L_x_250:
        /* <DEDUP_REMOVED lines=9> */
.L_x_253:
[----:B------:R-:W-:Y:S05]  /*7480*/  BSYNC B1 ;  /* 0x0000000000017941 */ /* 0x000fea0003800000 */
.L_x_252:
        /* <DEDUP_REMOVED lines=9> */
.L_x_255:
[----:B------:R-:W-:Y:S05]  /*7520*/  BSYNC B1 ;  /* 0x0000000000017941 */ /* 0x000fea0003800000 */
.L_x_254:
        /* <DEDUP_REMOVED lines=9> */
.L_x_257:
[----:B------:R-:W-:Y:S05]  /*75c0*/  BSYNC B1 ;  /* 0x0000000000017941 */ /* 0x000fea0003800000 */
.L_x_256:
        /* <DEDUP_REMOVED lines=9> */
.L_x_259:
[----:B------:R-:W-:Y:S05]  /*7660*/  BSYNC B1 ;  /* 0x0000000000017941 */ /* 0x000fea0003800000 */
.L_x_258:
        /* <DEDUP_REMOVED lines=9> */
.L_x_261:
[----:B------:R-:W-:Y:S05]  /*7700*/  BSYNC B1 ;  /* 0x0000000000017941 */ /* 0x000fea0003800000 */
.L_x_260:
        /* <DEDUP_REMOVED lines=9> */
.L_x_263:
[----:B------:R-:W-:Y:S05]  /*77a0*/  BSYNC B1 ;  /* 0x0000000000017941 */ /* 0x000fea0003800000 */
.L_x_262:
        /* <DEDUP_REMOVED lines=9> */
.L_x_265:
[----:B------:R-:W-:Y:S05]  /*7840*/  BSYNC B1 ;  /* 0x0000000000017941 */ /* 0x000fea0003800000 */
.L_x_264:
        /* <DEDUP_REMOVED lines=9> */
.L_x_267:
[----:B------:R-:W-:Y:S05]  /*78e0*/  BSYNC B1 ;  /* 0x0000000000017941 */ /* 0x000fea0003800000 */
.L_x_266:
        /* <DEDUP_REMOVED lines=9> */
.L_x_269:
[----:B------:R-:W-:Y:S05]  /*7980*/  BSYNC B1 ;  /* 0x0000000000017941 */ /* 0x000fea0003800000 */
.L_x_268:
        /* <DEDUP_REMOVED lines=9> */
.L_x_271:
[----:B------:R-:W-:Y:S05]  /*7a20*/  BSYNC B1 ;  /* 0x0000000000017941 */ /* 0x000fea0003800000 */
.L_x_270:
        /* <DEDUP_REMOVED lines=9> */
.L_x_273:
[----:B------:R-:W-:Y:S05]  /*7ac0*/  BSYNC B1 ;  /* 0x0000000000017941 */ /* 0x000fea0003800000 */
.L_x_272:
        /* <DEDUP_REMOVED lines=9> */
.L_x_275:
[----:B------:R-:W-:Y:S05]  /*7b60*/  BSYNC B1 ;  /* 0x0000000000017941 */ /* 0x000fea0003800000 */
.L_x_274:
[----:B012--5:R-:W-:Y:S01]  /*7b70*/  HADD2.F32 R4, -RZ, R172.H0_H0 ;  /* 0x200000acff047230 */ /* 0x027fe20000004100 */
        /* <DEDUP_REMOVED lines=8> */
.L_x_277:
[----:B------:R-:W-:Y:S05]  /*7c00*/  BSYNC B1 ;  /* 0x0000000000017941 */ /* 0x000fea0003800000 */
.L_x_276:
[----:B0----5:R-:W-:Y:S01]  /*7c10*/  HADD2.F32 R4, -RZ, R172.H0_H0 ;  /* 0x200000acff047230 */ /* 0x021fe20000004100 */
[----:B------:R-:W-:Y:S01]  /*7c20*/  @P2 MOV R5, R9 ;  /* 0x0000000900052202 */ /* 0x000fe20000000f00 */
[----:B------:R-:W-:Y:S01]  /*7c30*/  BSSY B1, `(.L_x_278) ;  /* 0x0000009000017945 */ /* 0x000fe20003800000 */
[----:B------:R-:W-:Y:S02]  /*7c40*/  ISETP.GT.AND P1, PT, R0, 0x79, P1 ;  /* 0x000000790000780c */ /* 0x000fe40000f24270 */
[----:B------:R-:W-:Y:S01]  /*7c50*/  FMUL R3, R4, R155 ;  /* 0x0000009b04037220 */ /* 0x000fe20000400000 */
[----:B------:R-:W-:-:S03]  /*7c60*/  @P2 IMAD.MOV.U32 R4, RZ, RZ, R8 ;  /* 0x000000ffff042224 */ /* 0x000fc600078e0008 */
[----:B------:R-:W-:-:S05]  /*7c70*/  FFMA R3, R86, R154, R3 ;  /* 0x0000009a56037223 */ /* 0x000fca0000000003 */
[----:B------:R-:W-:-:S05]  /*7c80*/  F2FP.F16.F32.PACK_AB R3, RZ, R3 ;  /* 0x00000003ff03723e */ /* 0x000fca00000000ff */
[----:B------:R0:W-:Y:S01]  /*7c90*/  @P2 STG.E.U16 desc[UR36][R4.64+0xf0], R3 ;  /* 0x0000f00304002986 */ /* 0x0001e2000c101524 */
[----:B------:R-:W-:Y:S05]  /*7ca0*/  @!P1 BRA `(.L_x_279) ;  /* 0x0000000000049947 */ /* 0x000fea0003800000 */
[----:B------:R2:W5:Y:S02]  /*7cb0*/  LDG.E.LTC128B.U16 R172, desc[UR36][R10.64+0xf2] ;  /* 0x0000f2240aac7981 */ /* 0x000564000c1e1520 */
.L_x_279:
[----:B------:R-:W-:Y:S05]  /*7cc0*/  BSYNC B1 ;  /* 0x0000000000017941 */ /* 0x000fea0003800000 */
.L_x_278:
[----:B------:R-:W-:Y:S05]  /*7cd0*/  @!P1 BRA `(.L_x_280) ;  /* 0x00000024004c9947 */ /* 0x000fea0003800000 */
[----:B-----5:R-:W-:-:S05]  /*7ce0*/  HADD2.F32 R172, -RZ, R172.H0_H0 ;  /* 0x200000acffac7230 */ /* 0x020fca0000004100 */
[----:B------:R-:W-:-:S04]  /*7cf0*/  FMUL R172, R172, R155 ;  /* 0x0000009bacac7220 */ /* 0x000fc80000400000 */
[----:B------:R-:W-:-:S05]  /*7d00*/  FFMA R172, R87, R154, R172 ;  /* 0x0000009a57ac7223 */ /* 0x000fca00000000ac */
[----:B------:R-:W-:-:S05]  /*7d10*/  F2FP.F16.F32.PACK_AB R172, RZ, R172 ;  /* 0x000000acffac723e */ /* 0x000fca00000000ff */
[----:B------:R0:W-:Y:S01]  /*7d20*/  STG.E.U16 desc[UR36][R8.64+0xf2], R172 ;  /* 0x0000f2ac08007986 */ /* 0x0001e2000c101524 */
[----:B------:R-:W-:Y:S05]  /*7d30*/  BRA `(.L_x_280) ;  /* 0x0000002400347947 */ /* 0x000fea0003800000 */
.L_x_29:
[----:B------:R-:W-:Y:S01]  /*7d40*/  ULDC.64 UR4, c[0x0][0x5c0] ;  /* 0x0001700000047ab9 */ /* 0x000fe20000000a00 */
[-C--:B------:R-:W-:Y:S01]  /*7d50*/  FMUL R88, R88, R154.reuse ;  /* 0x0000009a58587220 */ /* 0x080fe20000400000 */
[----:B------:R-:W-:Y:S01]  /*7d60*/  LEA R8, P0, R166, UR4, 0x1 ;  /* 0x00000004a6087c11 */ /* 0x000fe2000f8008ff */
[----:B------:R-:W-:Y:S01]  /*7d70*/  IMAD.SHL.U32 R7, R4, 0x10, RZ ;  /* 0x0000001004077824 */ /* 0x000fe200078e00ff */
[----:B------:R-:W-:Y:S01]  /*7d80*/  ISETP.GT.AND P2, PT, R0, 0x1, P3 ;  /* 0x000000010000780c */ /* 0x000fe20001f44270 */
[-C--:B------:R-:W-:Y:S01]  /*7d90*/  FMUL R89, R89, R154.reuse ;  /* 0x0000009a59597220 */ /* 0x080fe20000400000 */
[----:B------:R-:W-:Y:S01]  /*7da0*/  LEA.HI.X R9, R166, UR5, R169, 0x1, P0 ;  /* 0x00000005a6097c11 */ /* 0x000fe200080f0ca9 */
[-C--:B------:R-:W-:Y:S01]  /*7db0*/  FMUL R90, R90, R154.reuse ;  /* 0x0000009a5a5a7220 */ /* 0x080fe20000400000 */
[----:B------:R-:W-:Y:S01]  /*7dc0*/  ISETP.GT.AND P0, PT, R3, 0x8, PT ;  /* 0x000000080300780c */ /* 0x000fe20003f04270 */
[----:B------:R-:W-:Y:S01]  /*7dd0*/  FMUL R91, R91, R154 ;  /* 0x0000009a5b5b7220 */ /* 0x000fe20000400000 */
[----:B------:R-:W-:Y:S01]  /*7de0*/  F2FP.F16.F32.PACK_AB R88, RZ, R88 ;  /* 0x00000058ff58723e */ /* 0x000fe200000000ff */
[-C--:B------:R-:W-:Y:S01]  /*7df0*/  FMUL R92, R92, R154.reuse ;  /* 0x0000009a5c5c7220 */ /* 0x080fe20000400000 */
[----:B------:R-:W-:Y:S01]  /*7e00*/  ISETP.GT.AND P4, PT, R0, RZ, P0 ;  /* 0x000000ff0000720c */ /* 0x000fe20000784270 */
[----:B------:R-:W-:Y:S01]  /*7e10*/  FMUL R93, R93, R154 ;  /* 0x0000009a5d5d7220 */ /* 0x000fe20000400000 */
[----:B------:R-:W-:Y:S01]  /*7e20*/  SHF.L.U64.HI R6, R4, 0x4, R5 ;  /* 0x0000000404067819 */ /* 0x000fe20000010205 */
[----:B------:R-:W-:Y:S01]  /*7e30*/  @P1 STG.E.U16 desc[UR36][R8.64], R88 ;  /* 0x0000005808001986 */ /* 0x000fe2000c101524 */
[----:B------:R-:W-:Y:S01]  /*7e40*/  IADD3 R10, P5, R7, R8, RZ ;  /* 0x00000008070a7210 */ /* 0x000fe20007fbe0ff */
[-C--:B------:R-:W-:Y:S01]  /*7e50*/  FMUL R94, R94, R154.reuse ;  /* 0x0000009a5e5e7220 */ /* 0x080fe20000400000 */
[----:B------:R-:W-:Y:S01]  /*7e60*/  ISETP.GT.AND P1, PT, R0, 0x1, P0 ;  /* 0x000000010000780c */ /* 0x000fe20000724270 */
[----:B------:R-:W-:Y:S01]  /*7e70*/  FMUL R95, R95, R154 ;  /* 0x0000009a5f5f7220 */ /* 0x000fe20000400000 */
[----:B------:R-:W-:Y:S01]  /*7e80*/  F2FP.F16.F32.PACK_AB R89, RZ, R89 ;  /* 0x00000059ff59723e */ /* 0x000fe200000000ff */
[----:B------:R-:W-:Y:S01]  /*7e90*/  IMAD.X R11, R6, 0x1, R9, P5 ;  /* 0x00000001060b7824 */ /* 0x000fe200028e0609 */
[----:B------:R-:W-:Y:S01]  /*7ea0*/  F2FP.F16.F32.PACK_AB R90, RZ, R90 ;  /* 0x0000005aff5a723e */ /* 0x000fe200000000ff */
[-C--:B------:R-:W-:Y:S01]  /*7eb0*/  FMUL R96, R96, R154.reuse ;  /* 0x0000009a60607220 */ /* 0x080fe20000400000 */
[----:B------:R-:W-:Y:S01]  /*7ec0*/  F2FP.F16.F32.PACK_AB R91, RZ, R91 ;  /* 0x0000005bff5b723e */ /* 0x000fe200000000ff */
[----:B------:R-:W-:Y:S01]  /*7ed0*/  @P2 STG.E.U16 desc[UR36][R8.64+0x2], R89 ;  /* 0x0000025908002986 */ /* 0x000fe2000c101524 */
[C---:B------:R-:W-:Y:S01]  /*7ee0*/  ISETP.GT.AND P5, PT, R0.reuse, 0x9, P3 ;  /* 0x000000090000780c */ /* 0x040fe20001fa4270 */
[-C--:B------:R-:W-:Y:S01]  /*7ef0*/  FMUL R97, R97, R154.reuse ;  /* 0x0000009a61617220 */ /* 0x080fe20000400000 */
[C---:B------:R-:W-:Y:S01]  /*7f00*/  ISETP.GT.AND P2, PT, R0.reuse, 0x8, P0 ;  /* 0x000000080000780c */ /* 0x040fe20000744270 */
[----:B------:R-:W-:Y:S01]  /*7f10*/  @P4 STG.E.U16 desc[UR36][R10.64], R90 ;  /* 0x0000005a0a004986 */ /* 0x000fe2000c101524 */
[----:B------:R-:W-:Y:S01]  /*7f20*/  ISETP.GT.AND P4, PT, R0, 0x8, P3 ;  /* 0x000000080000780c */ /* 0x000fe20001f84270 */
[----:B------:R-:W-:Y:S01]  /*7f30*/  FMUL R98, R98, R154 ;  /* 0x0000009a62627220 */ /* 0x000fe20000400000 */
[----:B------:R-:W-:Y:S01]  /*7f40*/  F2FP.F16.F32.PACK_AB R92, RZ, R92 ;  /* 0x0000005cff5c723e */ /* 0x000fe200000000ff */
[----:B------:R-:W-:Y:S01]  /*7f50*/  @P1 STG.E.U16 desc[UR36][R10.64+0x2], R91 ;  /* 0x0000025b0a001986 */ /* 0x000fe2000c101524 */
[----:B------:R-:W-:Y:S01]  /*7f60*/  ISETP.GT.AND P1, PT, R0, 0x9, P0 ;  /* 0x000000090000780c */ /* 0x000fe20000724270 */
[-C--:B------:R-:W-:Y:S01]  /*7f70*/  FMUL R99, R99, R154.reuse ;  /* 0x0000009a63637220 */ /* 0x080fe20000400000 */
[----:B------:R-:W-:Y:S01]  /*7f80*/  F2FP.F16.F32.PACK_AB R93, RZ, R93 ;  /* 0x0000005dff5d723e */ /* 0x000fe200000000ff */
[----:B------:R-:W-:Y:S01]  /*7f90*/  FMUL R100, R100, R154 ;  /* 0x0000009a64647220 */ /* 0x000fe20000400000 */
[----:B------:R-:W-:Y:S01]  /*7fa0*/  F2FP.F16.F32.PACK_AB R94, RZ, R94 ;  /* 0x0000005eff5e723e */ /* 0x000fe200000000ff */
[-C--:B------:R-:W-:Y:S01]  /*7fb0*/  FMUL R101, R101, R154.reuse ;  /* 0x0000009a65657220 */ /* 0x080fe20000400000 */
[----:B------:R-:W-:Y:S01]  /*7fc0*/  F2FP.F16.F32.PACK_AB R95, RZ, R95 ;  /* 0x0000005fff5f723e */ /* 0x000fe200000000ff */
[----:B------:R-:W-:Y:S01]  /*7fd0*/  FMUL R102, R102, R154 ;  /* 0x0000009a66667220 */ /* 0x000fe20000400000 */
[----:B------:R-:W-:Y:S01]  /*7fe0*/  F2FP.F16.F32.PACK_AB R96, RZ, R96 ;  /* 0x00000060ff60723e */ /* 0x000fe200000000ff */
[----:B------:R-:W-:Y:S01]  /*7ff0*/  @P4 STG.E.U16 desc[UR36][R8.64+0x10], R92 ;  /* 0x0000105c08004986 */ /* 0x000fe2000c101524 */
[C---:B------:R-:W-:Y:S01]  /*8000*/  ISETP.GT.AND P4, PT, R0.reuse, 0x10, P3 ;  /* 0x000000100000780c */ /* 0x040fe20001f84270 */
[-C--:B------:R-:W-:Y:S01]  /*8010*/  FMUL R103, R103, R154.reuse ;  /* 0x0000009a67677220 */ /* 0x080fe20000400000 */
[----:B------:R-:W-:Y:S01]  /*8020*/  F2FP.F16.F32.PACK_AB R97, RZ, R97 ;  /* 0x00000061ff61723e */ /* 0x000fe200000000ff */
[----:B------:R-:W-:Y:S01]  /*8030*/  @P5 STG.E.U16 desc[UR36][R8.64+0x12], R93 ;  /* 0x0000125d08005986 */ /* 0x000fe2000c101524 */
[----:B------:R-:W-:Y:S01]  /*8040*/  ISETP.GT.AND P5, PT, R0, 0x11, P0 ;  /* 0x000000110000780c */ /* 0x000fe200007a4270 */
        /* <DEDUP_REMOVED lines=74> */
[-C--:B------:R-:W-:Y:S01]  /*84f0*/  FMUL R125, R125, R154.reuse ;  /* 0x0000009a7d7d7220 */ /* 0x080fe20000400000 */
[----:B------:R-:W-:Y:S01]  /*8500*/  F2FP.F16.F32.PACK_AB R119, RZ, R119 ;  /* 0x00000077ff77723e */ /* 0x000fe200000000ff */
[----:B------:R-:W-:Y:S01]  /*8510*/  FMUL R126, R126, R154 ;  /* 0x0000009a7e7e7220 */ /* 0x000fe20000400000 */
[----:B------:R-:W-:Y:S01]  /*8520*/  F2FP.F16.F32.PACK_AB R120, RZ, R120 ;  /* 0x00000078ff78723e */ /* 0x000fe200000000ff */
        /* <DEDUP_REMOVED lines=64> */
[----:B------:R-:W-:Y:S01]  /*8930*/  FMUL R145, R145, R154 ;  /* 0x0000009a91917220 */ /* 0x000fe20000400000 */
[----:B------:R-:W-:Y:S01]  /*8940*/  F2FP.F16.F32.PACK_AB R139, RZ, R139 ;  /* 0x0000008bff8b723e */ /* 0x000fe200000000ff */
[----:B------:R-:W-:Y:S01]  /*8950*/  IMAD.SHL.U32 R21, R4, 0x100, RZ ;  /* 0x0000010004157824 */ /* 0x000fe200078e00ff */
[----:B------:R-:W-:Y:S01]  /*8960*/  F2FP.F16.F32.PACK_AB R140, RZ, R140 ;  /* 0x0000008cff8c723e */ /* 0x000fe200000000ff */
[----:B------:R-:W-:Y:S01]  /*8970*/  @P1 STG.E.U16 desc[UR36][R8.64+0x90], R124 ;  /* 0x0000907c08001986 */ /* 0x000fe2000c101524 */
[----:B------:R-:W-:Y:S01]  /*8980*/  ISETP.GT.AND P1, PT, R0, 0x50, P3 ;  /* 0x000000500000780c */ /* 0x000fe20001f24270 */
[-C--:B------:R-:W-:Y:S01]  /*8990*/  FMUL R146, R146, R154.reuse ;  /* 0x0000009a92927220 */ /* 0x080fe20000400000 */
[----:B------:R-:W-:Y:S01]  /*89a0*/  F2FP.F16.F32.PACK_AB R141, RZ, R141 ;  /* 0x0000008dff8d723e */ /* 0x000fe200000000ff */
[----:B------:R-:W-:Y:S01]  /*89b0*/  @P2 STG.E.U16 desc[UR36][R8.64+0x92], R125 ;  /* 0x0000927d08002986 */ /* 0x000fe2000c101524 */
[C---:B------:R-:W-:Y:S01]  /*89c0*/  ISETP.GT.AND P2, PT, R0.reuse, 0x51, P3 ;  /* 0x000000510000780c */ /* 0x040fe20001f44270 */
[----:B------:R-:W-:Y:S01]  /*89d0*/  FMUL R147, R147, R154 ;  /* 0x0000009a93937220 */ /* 0x000fe20000400000 */
        /* <DEDUP_REMOVED lines=12> */
[----:B------:R-:W-:Y:S01]  /*8aa0*/  SHF.L.U64.HI R15, R4, 0x8, R5 ;  /* 0x00000008040f7819 */ /* 0x000fe20000010205 */
[----:B------:R-:W-:Y:S01]  /*8ab0*/  @P2 STG.E.U16 desc[UR36][R8.64+0xa2], R129 ;  /* 0x0000a28108002986 */ /* 0x000fe2000c101524 */
[C---:B------:R-:W-:Y:S01]  /*8ac0*/  ISETP.GT.AND P2, PT, R0.reuse, 0x59, P3 ;  /* 0x000000590000780c */ /* 0x040fe20001f44270 */
        /* <DEDUP_REMOVED lines=56> */
[----:B------:R-:W-:Y:S01]  /*8e50*/  FMUL R39, R39, R154 ;  /* 0x0000009a27277220 */ /* 0x000fe20000400000 */
[----:B------:R-:W-:Y:S01]  /*8e60*/  F2FP.F16.F32.PACK_AB R33, RZ, R33 ;  /* 0x00000021ff21723e */ /* 0x000fe200000000ff */
[----:B------:R-:W-:Y:S01]  /*8e70*/  @P2 STG.E.U16 desc[UR36][R10.64+0xd0], R142 ;  /* 0x0000d08e0a002986 */ /* 0x000fe2000c101524 */
[----:B------:R-:W-:Y:S01]  /*8e80*/  F2FP.F16.F32.PACK_AB R34, RZ, R34 ;  /* 0x00000022ff22723e */ /* 0x000fe200000000ff */
[-C--:B------:R-:W-:Y:S01]  /*8e90*/  FMUL R40, R40, R154.reuse ;  /* 0x0000009a28287220 */ /* 0x080fe20000400000 */
[----:B------:R-:W-:Y:S01]  /*8ea0*/  F2FP.F16.F32.PACK_AB R35, RZ, R35 ;  /* 0x00000023ff23723e */ /* 0x000fe200000000ff */
[----:B------:R-:W-:Y:S01]  /*8eb0*/  FMUL R41, R41, R154 ;  /* 0x0000009a29297220 */ /* 0x000fe20000400000 */
[----:B------:R-:W-:Y:S01]  /*8ec0*/  F2FP.F16.F32.PACK_AB R36, RZ, R36 ;  /* 0x00000024ff24723e */ /* 0x000fe200000000ff */
[----:B------:R-:W-:Y:S01]  /*8ed0*/  @P4 STG.E.U16 desc[UR36][R10.64+0xd2], R143 ;  /* 0x0000d28f0a004986 */ /* 0x000fe2000c101524 */
[----:B------:R-:W-:Y:S01]  /*8ee0*/  ISETP.GT.AND P4, PT, R0, 0x71, P0 ;  /* 0x000000710000780c */ /* 0x000fe20000784270 */
[----:B------:R-:W-:Y:S01]  /*8ef0*/  FMUL R42, R42, R154 ;  /* 0x0000009a2a2a7220 */ /* 0x000fe20000400000 */
[----:B------:R-:W-:Y:S01]  /*8f00*/  F2FP.F16.F32.PACK_AB R37, RZ, R37 ;  /* 0x00000025ff25723e */ /* 0x000fe200000000ff */
[----:B------:R-:W-:Y:S01]  /*8f10*/  @P5 STG.E.U16 desc[UR36][R8.64+0xe0], R144 ;  /* 0x0000e09008005986 */ /* 0x000fe2000c101524 */
[----:B------:R-:W-:Y:S01]  /*8f20*/  ISETP.GT.AND P5, PT, R0, 0x70, P0 ;  /* 0x000000700000780c */ /* 0x000fe200007a4270 */
[----:B------:R-:W-:Y:S01]  /*8f30*/  @P1 IMAD.MOV.U32 R4, RZ, RZ, R8 ;  /* 0x000000ffff041224 */ /* 0x000fe200078e0008 */
[----:B------:R-:W-:Y:S01]  /*8f40*/  F2FP.F16.F32.PACK_AB R38, RZ, R38 ;  /* 0x00000026ff26723e */ /* 0x000fe200000000ff */
[----:B------:R-:W-:Y:S01]  /*8f50*/  @P1 IMAD.MOV.U32 R5, RZ, RZ, R9 ;  /* 0x000000ffff051224 */ /* 0x000fe200078e0009 */
[----:B------:R-:W-:Y:S01]  /*8f60*/  F2FP.F16.F32.PACK_AB R39, RZ, R39 ;  /* 0x00000027ff27723e */ /* 0x000fe200000000ff */
[----:B------:R-:W-:Y:S01]  /*8f70*/  FMUL R43, R43, R154 ;  /* 0x0000009a2b2b7220 */ /* 0x000fe20000400000 */
[----:B------:R-:W-:Y:S01]  /*8f80*/  F2FP.F16.F32.PACK_AB R40, RZ, R40 ;  /* 0x00000028ff28723e */ /* 0x000fe200000000ff */
[----:B------:R-:W-:Y:S01]  /*8f90*/  FMUL R44, R44, R154 ;  /* 0x0000009a2c2c7220 */ /* 0x000fe20000400000 */
[----:B------:R0:W-:Y:S01]  /*8fa0*/  @P1 STG.E.U16 desc[UR36][R4.64+0xe2], R145 ;  /* 0x0000e29104001986 */ /* 0x0001e2000c101524 */
[----:B------:R-:W-:Y:S01]  /*8fb0*/  IADD3 R12, P1, P2, R7, R8, R21 ;  /* 0x00000008070c7210 */ /* 0x000fe20007a3e015 */
[-C--:B------:R-:W-:Y:S01]  /*8fc0*/  FMUL R45, R45, R154.reuse ;  /* 0x0000009a2d2d7220 */ /* 0x080fe20000400000 */
[----:B------:R-:W-:Y:S01]  /*8fd0*/  F2FP.F16.F32.PACK_AB R41, RZ, R41 ;  /* 0x00000029ff29723e */ /* 0x000fe200000000ff */
[-C--:B------:R-:W-:Y:S01]  /*8fe0*/  FMUL R46, R46, R154.reuse ;  /* 0x0000009a2e2e7220 */ /* 0x080fe20000400000 */
[----:B------:R-:W-:Y:S01]  /*8ff0*/  IADD3.X R13, R6, R9, R15, P1, P2 ;  /* 0x00000009060d7210 */ /* 0x000fe20000fe440f */
[-C--:B------:R-:W-:Y:S01]  /*9000*/  FMUL R47, R47, R154.reuse ;  /* 0x0000009a2f2f7220 */ /* 0x080fe20000400000 */
[C---:B------:R-:W-:Y:S01]  /*9010*/  ISETP.GT.AND P1, PT, R3.reuse, 0x80, PT ;  /* 0x000000800300780c */ /* 0x040fe20003f24270 */
[-C--:B------:R-:W-:Y:S01]  /*9020*/  FMUL R48, R48, R154.reuse ;  /* 0x0000009a30307220 */ /* 0x080fe20000400000 */
[----:B------:R-:W-:Y:S01]  /*9030*/  ISETP.GT.AND P2, PT, R3, 0x88, PT ;  /* 0x000000880300780c */ /* 0x000fe20003f44270 */
[----:B------:R-:W-:Y:S01]  /*9040*/  FMUL R49, R49, R154 ;  /* 0x0000009a31317220 */ /* 0x000fe20000400000 */
[----:B------:R-:W-:Y:S01]  /*9050*/  F2FP.F16.F32.PACK_AB R42, RZ, R42 ;  /* 0x0000002aff2a723e */ /* 0x000fe200000000ff */
[----:B0-----:R-:W-:Y:S01]  /*9060*/  @P5 IMAD.MOV.U32 R4, RZ, RZ, R10 ;  /* 0x000000ffff045224 */ /* 0x001fe200078e000a */
[----:B------:R-:W-:Y:S01]  /*9070*/  @P5 MOV R5, R11 ;  /* 0x0000000b00055202 */ /* 0x000fe20000000f00 */
[-C--:B------:R-:W-:Y:S01]  /*9080*/  FMUL R50, R50, R154.reuse ;  /* 0x0000009a32327220 */ /* 0x080fe20000400000 */
[----:B------:R-:W-:Y:S01]  /*9090*/  F2FP.F16.F32.PACK_AB R43, RZ, R43 ;  /* 0x0000002bff2b723e */ /* 0x000fe200000000ff */
[----:B------:R-:W-:Y:S01]  /*90a0*/  FMUL R51, R51, R154 ;  /* 0x0000009a33337220 */ /* 0x000fe20000400000 */
[----:B------:R-:W-:Y:S01]  /*90b0*/  F2FP.F16.F32.PACK_AB R44, RZ, R44 ;  /* 0x0000002cff2c723e */ /* 0x000fe200000000ff */
[----:B------:R0:W-:Y:S01]  /*90c0*/  @P5 STG.E.U16 desc[UR36][R4.64+0xe0], R146 ;  /* 0x0000e09204005986 */ /* 0x0001e2000c101524 */
[----:B------:R-:W-:Y:S01]  /*90d0*/  ISETP.GT.AND P5, PT, R0, 0x78, P3 ;  /* 0x000000780000780c */ /* 0x000fe20001fa4270 */
[-C--:B------:R-:W-:Y:S01]  /*90e0*/  FMUL R52, R52, R154.reuse ;  /* 0x0000009a34347220 */ /* 0x080fe20000400000 */
[C---:B------:R-:W-:Y:S01]  /*90f0*/  ISETP.GT.AND P3, PT, R0.reuse, 0x79, P3 ;  /* 0x000000790000780c */ /* 0x040fe20001f64270 */
[----:B------:R-:W-:Y:S01]  /*9100*/  @P4 STG.E.U16 desc[UR36][R10.64+0xe2], R147 ;  /* 0x0000e2930a004986 */ /* 0x000fe2000c101524 */
[C---:B------:R-:W-:Y:S01]  /*9110*/  ISETP.GT.AND P4, PT, R0.reuse, 0x78, P0 ;  /* 0x000000780000780c */ /* 0x040fe20000784270 */
[-C--:B------:R-:W-:Y:S01]  /*9120*/  FMUL R53, R53, R154.reuse ;  /* 0x0000009a35357220 */ /* 0x080fe20000400000 */
[----:B------:R-:W-:Y:S01]  /*9130*/  ISETP.GT.AND P0, PT, R0, 0x79, P0 ;  /* 0x000000790000780c */ /* 0x000fe20000704270 */
[-C--:B------:R-:W-:Y:S01]  /*9140*/  FMUL R54, R54, R154.reuse ;  /* 0x0000009a36367220 */ /* 0x080fe20000400000 */
[----:B------:R-:W-:Y:S01]  /*9150*/  F2FP.F16.F32.PACK_AB R45, RZ, R45 ;  /* 0x0000002dff2d723e */ /* 0x000fe200000000ff */
[----:B------:R-:W-:Y:S01]  /*9160*/  FMUL R55, R55, R154 ;  /* 0x0000009a37377220 */ /* 0x000fe20000400000 */
[----:B------:R-:W-:Y:S01]  /*9170*/  F2FP.F16.F32.PACK_AB R46, RZ, R46 ;  /* 0x0000002eff2e723e */ /* 0x000fe200000000ff */
[----:B------:R-:W-:Y:S01]  /*9180*/  FMUL R56, R56, R154 ;  /* 0x0000009a38387220 */ /* 0x000fe20000400000 */
[----:B------:R-:W-:Y:S01]  /*9190*/  F2FP.F16.F32.PACK_AB R47, RZ, R47 ;  /* 0x0000002fff2f723e */ /* 0x000fe200000000ff */
[----:B------:R-:W-:Y:S01]  /*91a0*/  @P5 STG.E.U16 desc[UR36][R8.64+0xf0], R148 ;  /* 0x0000f09408005986 */ /* 0x000fe2000c101524 */
[----:B0-----:R-:W-:Y:S01]  /*91b0*/  IADD3 R4, P5, R21, R8, RZ ;  /* 0x0000000815047210 */ /* 0x001fe20007fbe0ff */
[----:B------:R-:W-:Y:S01]  /*91c0*/  FMUL R57, R57, R154 ;  /* 0x0000009a39397220 */ /* 0x000fe20000400000 */
[----:B------:R-:W-:Y:S01]  /*91d0*/  F2FP.F16.F32.PACK_AB R48, RZ, R48 ;  /* 0x00000030ff30723e */ /* 0x000fe200000000ff */
[----:B------:R0:W-:Y:S01]  /*91e0*/  @P3 STG.E.U16 desc[UR36][R8.64+0xf2], R149 ;  /* 0x0000f29508003986 */ /* 0x0001e2000c101524 */
[C---:B------:R-:W-:Y:S01]  /*91f0*/  ISETP.GT.AND P3, PT, R0.reuse, RZ, P1 ;  /* 0x000000ff0000720c */ /* 0x040fe20000f64270 */
[----:B------:R-:W-:Y:S01]  /*9200*/  IMAD.X R5, R15, 0x1, R9, P5 ;  /* 0x000000010f057824 */ /* 0x000fe200028e0609 */
[C---:B------:R-:W-:Y:S01]  /*9210*/  ISETP.GT.AND P5, PT, R0.reuse, RZ, P2 ;  /* 0x000000ff0000720c */ /* 0x040fe200017a4270 */
        /* <DEDUP_REMOVED lines=14> */
[----:B------:R-:W-:Y:S01]  /*9300*/  @P4 STG.E.U16 desc[UR36][R4.64+0x2], R25 ;  /* 0x0000021904004986 */ /* 0x000fe2000c101524 */
[----:B------:R-:W-:Y:S01]  /*9310*/  IADD3 R14, P4, R7, R4, RZ ;  /* 0x00000004070e7210 */ /* 0x000fe20007f9e0ff */
[--C-:B------:R-:W-:Y:S01]  /*9320*/  IMAD.X R9, R6, 0x1, R5.reuse, P3 ;  /* 0x0000000106097824 */ /* 0x100fe200018e0605 */
[----:B------:R-:W-:Y:S01]  /*9330*/  ISETP.GT.AND P3, PT, R0, 0x9, P2 ;  /* 0x000000090000780c */ /* 0x000fe20001764270 */
[-C--:B------:R-:W-:Y:S01]  /*9340*/  FMUL R62, R62, R154.reuse ;  /* 0x0000009a3e3e7220 */ /* 0x080fe20000400000 */
[----:B------:R-:W-:Y:S01]  /*9350*/  F2FP.F16.F32.PACK_AB R53, RZ, R53 ;  /* 0x00000035ff35723e */ /* 0x000fe200000000ff */
[----:B------:R-:W-:Y:S01]  /*9360*/  IMAD.X R15, R6, 0x1, R5, P4 ;  /* 0x00000001060f7824 */ /* 0x000fe200020e0605 */
[----:B------:R-:W-:Y:S01]  /*9370*/  ISETP.GT.AND P4, PT, R0, 0x8, P1 ;  /* 0x000000080000780c */ /* 0x000fe20000f84270 */
[----:B------:R-:W-:Y:S01]  /*9380*/  FMUL R63, R63, R154 ;  /* 0x0000009a3f3f7220 */ /* 0x000fe20000400000 */
[----:B------:R-:W-:Y:S01]  /*9390*/  F2FP.F16.F32.PACK_AB R54, RZ, R54 ;  /* 0x00000036ff36723e */ /* 0x000fe200000000ff */
[-C--:B------:R-:W-:Y:S01]  /*93a0*/  FMUL R64, R64, R154.reuse ;  /* 0x0000009a40407220 */ /* 0x080fe20000400000 */
        /* <DEDUP_REMOVED lines=9> */
[----:B------:R-:W-:Y:S01]  /*9440*/  @P4 STG.E.U16 desc[UR36][R4.64+0x10], R28 ;  /* 0x0000101c04004986 */ /* 0x000fe2000c101524 */
[----:B------:R-:W-:Y:S01]  /*9450*/  ISETP.GT.AND P4, PT, R0, 0x10, P1 ;  /* 0x000000100000780c */ /* 0x000fe20000f84270 */
[-C--:B------:R-:W-:Y:S01]  /*9460*/  FMUL R68, R68, R154.reuse ;  /* 0x0000009a44447220 */ /* 0x080fe20000400000 */
[----:B------:R-:W-:Y:S01]  /*9470*/  F2FP.F16.F32.PACK_AB R57, RZ, R57 ;  /* 0x00000039ff39723e */ /* 0x000fe200000000ff */
[-C--:B------:R-:W-:Y:S01]  /*9480*/  FMUL R69, R69, R154.reuse ;  /* 0x0000009a45457220 */ /* 0x080fe20000400000 */
        /* <DEDUP_REMOVED lines=14> */
[----:B------:R-:W-:Y:S01]  /*9570*/  FMUL R73, R73, R154 ;  /* 0x0000009a49497220 */ /* 0x000fe20000400000 */
[----:B------:R-:W-:Y:S01]  /*9580*/  F2FP.F16.F32.PACK_AB R61, RZ, R61 ;  /* 0x0000003dff3d723e */ /* 0x000fe200000000ff */
[----:B------:R-:W-:Y:S01]  /*9590*/  @P5 STG.E.U16 desc[UR36][R4.64+0x22], R33 ;  /* 0x0000222104005986 */ /* 0x000fe2000c101524 */
[----:B------:R-:W-:Y:S01]  /*95a0*/  ISETP.GT.AND P5, PT, R0, 0x19, P1 ;  /* 0x000000190000780c */ /* 0x000fe20000fa4270 */
[--C-:B------:R-:W-:Y:S01]  /*95b0*/  @P0 IMAD.MOV.U32 R6, RZ, RZ, R12.reuse ;  /* 0x000000ffff060224 */ /* 0x100fe200078e000c */
[----:B------:R-:W-:Y:S01]  /*95c0*/  F2FP.F16.F32.PACK_AB R62, RZ, R62 ;  /* 0x0000003eff3e723e */ /* 0x000fe200000000ff */
[--C-:B------:R-:W-:Y:S01]  /*95d0*/  @P0 IMAD.MOV.U32 R7, RZ, RZ, R13.reuse ;  /* 0x000000ffff070224 */ /* 0x100fe200078e000d */
[----:B------:R-:W-:Y:S01]  /*95e0*/  F2FP.F16.F32.PACK_AB R63, RZ, R63 ;  /* 0x0000003fff3f723e */ /* 0x000fe200000000ff */
[----:B------:R-:W-:Y:S01]  /*95f0*/  FMUL R74, R74, R154 ;  /* 0x0000009a4a4a7220 */ /* 0x000fe20000400000 */
[----:B------:R-:W-:Y:S01]  /*9600*/  F2FP.F16.F32.PACK_AB R64, RZ, R64 ;  /* 0x00000040ff40723e */ /* 0x000fe200000000ff */
[-C--:B------:R-:W-:Y:S01]  /*9610*/  FMUL R75, R75, R154.reuse ;  /* 0x0000009a4b4b7220 */ /* 0x080fe20000400000 */
[----:B------:R0:W-:Y:S01]  /*9620*/  @P0 STG.E.U16 desc[UR36][R6.64+0x20], R34 ;  /* 0x0000202206000986 */ /* 0x0001e2000c101524 */
        /* <DEDUP_REMOVED lines=9> */
[----:B------:R-:W-:Y:S01]  /*96c0*/  FMUL R80, R80, R154 ;  /* 0x0000009a50507220 */ /* 0x000fe20000400000 */
[----:B------:R-:W-:Y:S01]  /*96d0*/  F2FP.F16.F32.PACK_AB R69, RZ, R69 ;  /* 0x00000045ff45723e */ /* 0x000fe200000000ff */
[--C-:B0-----:R-:W-:Y:S01]  /*96e0*/  @P3 IMAD.MOV.U32 R7, RZ, RZ, R13.reuse ;  /* 0x000000ffff073224 */ /* 0x101fe200078e000d */
[----:B------:R-:W-:Y:S01]  /*96f0*/  @P3 MOV R6, R12 ;  /* 0x0000000c00063202 */ /* 0x000fe20000000f00 */
[----:B------:R-:W-:Y:S01]  /*9700*/  FMUL R81, R81, R154 ;  /* 0x0000009a51517220 */ /* 0x000fe20000400000 */
[----:B------:R-:W-:Y:S01]  /*9710*/  F2FP.F16.F32.PACK_AB R70, RZ, R70 ;  /* 0x00000046ff46723e */ /* 0x000fe200000000ff */
[-C--:B------:R-:W-:Y:S01]  /*9720*/  FMUL R82, R82, R154.reuse ;  /* 0x0000009a52527220 */ /* 0x080fe20000400000 */
[----:B------:R-:W-:Y:S01]  /*9730*/  F2FP.F16.F32.PACK_AB R71, RZ, R71 ;  /* 0x00000047ff47723e */ /* 0x000fe200000000ff */
[----:B------:R0:W-:Y:S01]  /*9740*/  @P3 STG.E.U16 desc[UR36][R6.64+0x22], R35 ;  /* 0x0000222306003986 */ /* 0x0001e2000c101524 */
        /* <DEDUP_REMOVED lines=11> */
[----:B0-----:R-:W-:Y:S01]  /*9800*/  @P0 IMAD.MOV.U32 R6, RZ, RZ, R12 ;  /* 0x000000ffff060224 */ /* 0x001fe200078e000c */
[----:B------:R-:W-:Y:S01]  /*9810*/  F2FP.F16.F32.PACK_AB R75, RZ, R75 ;  /* 0x0000004bff4b723e */ /* 0x000fe200000000ff */
[----:B------:R-:W-:Y:S01]  /*9820*/  @P0 IMAD.MOV.U32 R7, RZ, RZ, R13 ;  /* 0x000000ffff070224 */ /* 0x000fe200078e000d */
[----:B------:R-:W-:Y:S01]  /*9830*/  F2FP.F16.F32.PACK_AB R76, RZ, R76 ;  /* 0x0000004cff4c723e */ /* 0x000fe200000000ff */
[-C--:B------:R-:W-:Y:S01]  /*9840*/  FMUL R86, R86, R154.reuse ;  /* 0x0000009a56567220 */ /* 0x080fe20000400000 */
[----:B------:R-:W-:Y:S01]  /*9850*/  F2FP.F16.F32.PACK_AB R77, RZ, R77 ;  /* 0x0000004dff4d723e */ /* 0x000fe200000000ff */
[----:B------:R-:W-:Y:S01]  /*9860*/  FMUL R87, R87, R154 ;  /* 0x0000009a57577220 */ /* 0x000fe20000400000 */
[----:B------:R0:W-:Y:S01]  /*9870*/  @P0 STG.E.U16 desc[UR36][R6.64+0x30], R38 ;  /* 0x0000302606000986 */ /* 0x0001e2000c101524 */
[----:B------:R-:W-:-:S02]  /*9880*/  ISETP.GT.AND P0, PT, R0, 0x20, P2 ;  /* 0x000000200000780c */ /* 0x000fc40001704270 */
[----:B------:R-:W-:Y:S02]  /*9890*/  F2FP.F16.F32.PACK_AB R78, RZ, R78 ;  /* 0x0000004eff4e723e */ /* 0x000fe400000000ff */
[----:B------:R-:W-:Y:S02]  /*98a0*/  F2FP.F16.F32.PACK_AB R79, RZ, R79 ;  /* 0x0000004fff4f723e */ /* 0x000fe400000000ff */
[----:B------:R-:W-:Y:S02]  /*98b0*/  F2FP.F16.F32.PACK_AB R80, RZ, R80 ;  /* 0x00000050ff50723e */ /* 0x000fe400000000ff */
[----:B------:R-:W-:Y:S02]  /*98c0*/  F2FP.F16.F32.PACK_AB R81, RZ, R81 ;  /* 0x00000051ff51723e */ /* 0x000fe400000000ff */
[----:B------:R-:W-:Y:S01]  /*98d0*/  F2FP.F16.F32.PACK_AB R82, RZ, R82 ;  /* 0x00000052ff52723e */ /* 0x000fe200000000ff */
[----:B0-----:R-:W-:Y:S01]  /*98e0*/  @P3 IMAD.MOV.U32 R6, RZ, RZ, R12 ;  /* 0x000000ffff063224 */ /* 0x001fe200078e000c */
[----:B------:R-:W-:Y:S01]  /*98f0*/  F2FP.F16.F32.PACK_AB R83, RZ, R83 ;  /* 0x00000053ff53723e */ /* 0x000fe200000000ff */
[----:B------:R-:W-:Y:S01]  /*9900*/  @P3 IMAD.MOV.U32 R7, RZ, RZ, R13 ;  /* 0x000000ffff073224 */ /* 0x000fe200078e000d */
[----:B------:R-:W-:-:S02]  /*9910*/  F2FP.F16.F32.PACK_AB R84, RZ, R84 ;  /* 0x00000054ff54723e */ /* 0x000fc400000000ff */
[----:B------:R-:W-:Y:S02]  /*9920*/  F2FP.F16.F32.PACK_AB R85, RZ, R85 ;  /* 0x00000055ff55723e */ /* 0x000fe400000000ff */
[----:B------:R0:W-:Y:S01]  /*9930*/  @P3 STG.E.U16 desc[UR36][R6.64+0x32], R39 ;  /* 0x0000322706003986 */ /* 0x0001e2000c101524 */
[C---:B------:R-:W-:Y:S02]  /*9940*/  ISETP.GT.AND P3, PT, R0.reuse, 0x21, P2 ;  /* 0x000000210000780c */ /* 0x040fe40001764270 */
[----:B------:R-:W-:Y:S01]  /*9950*/  F2FP.F16.F32.PACK_AB R86, RZ, R86 ;  /* 0x00000056ff56723e */ /* 0x000fe200000000ff */
[----:B------:R-:W-:Y:S01]  /*9960*/  @P4 STG.E.U16 desc[UR36][R4.64+0x40], R40 ;  /* 0x0000402804004986 */ /* 0x000fe2000c101524 */
[C---:B------:R-:W-:Y:S02]  /*9970*/  ISETP.GT.AND P4, PT, R0.reuse, 0x28, P1 ;  /* 0x000000280000780c */ /* 0x040fe40000f84270 */
[----:B------:R-:W-:Y:S01]  /*9980*/  F2FP.F16.F32.PACK_AB R87, RZ, R87 ;  /* 0x00000057ff57723e */ /* 0x000fe200000000ff */
[----:B------:R-:W-:Y:S01]  /*9990*/  @P5 STG.E.U16 desc[UR36][R4.64+0x42], R41 ;  /* 0x0000422904005986 */ /* 0x000fe2000c101524 */
[----:B------:R-:W-:-:S02]  /*99a0*/  ISETP.GT.AND P5, PT, R0, 0x29, P1 ;  /* 0x000000290000780c */ /* 0x000fc40000fa4270 */
[----:B0-----:R-:W-:Y:S01]  /*99b0*/  @P0 MOV R6, R12 ;  /* 0x0000000c00060202 */ /* 0x001fe20000000f00 */
[----:B------:R-:W-:-:S05]  /*99c0*/  @P0 IMAD.MOV.U32 R7, RZ, RZ, R13 ;  /* 0x000000ffff070224 */ /* 0x000fca00078e000d */
[----:B------:R0:W-:Y:S01]  /*99d0*/  @P0 STG.E.U16 desc[UR36][R6.64+0x40], R42 ;  /* 0x0000402a06000986 */ /* 0x0001e2000c101524 */
[----:B------:R-:W-:Y:S01]  /*99e0*/  ISETP.GT.AND P0, PT, R0, 0x28, P2 ;  /* 0x000000280000780c */ /* 0x000fe20001704270 */
[----:B0-----:R-:W-:Y:S02]  /*99f0*/  @P3 IMAD.MOV.U32 R6, RZ, RZ, R12 ;  /* 0x000000ffff063224 */ /* 0x001fe400078e000c */
[----:B------:R-:W-:-:S05]  /*9a00*/  @P3 IMAD.MOV.U32 R7, RZ, RZ, R13 ;  /* 0x000000ffff073224 */ /* 0x000fca00078e000d */
[----:B------:R0:W-:Y:S01]  /*9a10*/  @P3 STG.E.U16 desc[UR36][R6.64+0x42], R43 ;  /* 0x0000422b06003986 */ /* 0x0001e2000c101524 */
[----:B------:R-:W-:-:S03]  /*9a20*/  ISETP.GT.AND P3, PT, R0, 0x29, P2 ;  /* 0x000000290000780c */ /* 0x000fc60001764270 */
[----:B------:R-:W-:Y:S01]  /*9a30*/  @P4 STG.E.U16 desc[UR36][R4.64+0x50], R44 ;  /* 0x0000502c04004986 */ /* 0x000fe2000c101524 */
[----:B------:R-:W-:-:S03]  /*9a40*/  ISETP.GT.AND P4, PT, R0, 0x30, P1 ;  /* 0x000000300000780c */ /* 0x000fc60000f84270 */
[----:B------:R-:W-:Y:S01]  /*9a50*/  @P5 STG.E.U16 desc[UR36][R4.64+0x52], R45 ;  /* 0x0000522d04005986 */ /* 0x000fe2000c101524 */
[----:B------:R-:W-:Y:S01]  /*9a60*/  ISETP.GT.AND P5, PT, R0, 0x31, P1 ;  /* 0x000000310000780c */ /* 0x000fe20000fa4270 */
[----:B0-----:R-:W-:Y:S02]  /*9a70*/  @P0 IMAD.MOV.U32 R6, RZ, RZ, R12 ;  /* 0x000000ffff060224 */ /* 0x001fe400078e000c */
[----:B------:R-:W-:-:S05]  /*9a80*/  @P0 IMAD.MOV.U32 R7, RZ, RZ, R13 ;  /* 0x000000ffff070224 */ /* 0x000fca00078e000d */
[----:B------:R0:W-:Y:S01]  /*9a90*/  @P0 STG.E.U16 desc[UR36][R6.64+0x50], R46 ;  /* 0x0000502e06000986 */ /* 0x0001e2000c101524 */
[----:B------:R-:W-:Y:S02]  /*9aa0*/  ISETP.GT.AND P0, PT, R0, 0x30, P2 ;  /* 0x000000300000780c */ /* 0x000fe40001704270 */
[----:B0-----:R-:W-:Y:S01]  /*9ab0*/  @P3 MOV R6, R12 ;  /* 0x0000000c00063202 */ /* 0x001fe20000000f00 */
        /* <DEDUP_REMOVED lines=18> */
[----:B------:R-:W-:Y:S02]  /*9be0*/  ISETP.GT.AND P5, PT, R0, 0x41, P1 ;  /* 0x000000410000780c */ /* 0x000fe40000fa4270 */
        /* <DEDUP_REMOVED lines=79> */
[C---:B------:R-:W-:Y:S02]  /*a0e0*/  ISETP.GT.AND P3, PT, R0.reuse, 0x78, P1 ;  /* 0x000000780000780c */ /* 0x040fe40000f64270 */
[C---:B------:R-:W-:Y:S01]  /*a0f0*/  ISETP.GT.AND P1, PT, R0.reuse, 0x79, P1 ;  /* 0x000000790000780c */ /* 0x040fe20000f24270 */
[----:B------:R-:W-:Y:S01]  /*a100*/  @P4 STG.E.U16 desc[UR36][R4.64+0xe0], R80 ;  /* 0x0000e05004004986 */ /* 0x000fe2000c101524 */
[----:B------:R-:W-:-:S03]  /*a110*/  ISETP.GT.AND P4, PT, R0, 0x71, P2 ;  /* 0x000000710000780c */ /* 0x000fc60001784270 */
[----:B------:R-:W-:Y:S01]  /*a120*/  @P5 STG.E.U16 desc[UR36][R4.64+0xe2], R81 ;  /* 0x0000e25104005986 */ /* 0x000fe2000c101524 */
[C---:B------:R-:W-:Y:S02]  /*a130*/  ISETP.GT.AND P5, PT, R0.reuse, 0x78, P2 ;  /* 0x000000780000780c */ /* 0x040fe400017a4270 */
[----:B------:R-:W-:Y:S01]  /*a140*/  ISETP.GT.AND P2, PT, R0, 0x79, P2 ;  /* 0x000000790000780c */ /* 0x000fe20001744270 */
[----:B0-----:R-:W-:Y:S02]  /*a150*/  @P0 IMAD.MOV.U32 R6, RZ, RZ, R12 ;  /* 0x000000ffff060224 */ /* 0x001fe400078e000c */
[----:B------:R-:W-:-:S05]  /*a160*/  @P0 IMAD.MOV.U32 R7, RZ, RZ, R13 ;  /* 0x000000ffff070224 */ /* 0x000fca00078e000d */
[----:B------:R0:W-:Y:S02]  /*a170*/  @P0 STG.E.U16 desc[UR36][R6.64+0xe0], R82 ;  /* 0x0000e05206000986 */ /* 0x0001e4000c101524 */
[----:B0-----:R-:W-:Y:S01]  /*a180*/  @P4 MOV R6, R12 ;  /* 0x0000000c00064202 */ /* 0x001fe20000000f00 */
[----:B------:R-:W-:-:S05]  /*a190*/  @P4 IMAD.MOV.U32 R7, RZ, RZ, R13 ;  /* 0x000000ffff074224 */ /* 0x000fca00078e000d */
[----:B------:R-:W-:Y:S04]  /*a1a0*/  @P4 STG.E.U16 desc[UR36][R6.64+0xe2], R83 ;  /* 0x0000e25306004986 */ /* 0x000fe8000c101524 */
[----:B------:R-:W-:Y:S04]  /*a1b0*/  @P3 STG.E.U16 desc[UR36][R4.64+0xf0], R84 ;  /* 0x0000f05404003986 */ /* 0x000fe8000c101524 */
[----:B------:R0:W-:Y:S02]  /*a1c0*/  @P1 STG.E.U16 desc[UR36][R4.64+0xf2], R85 ;  /* 0x0000f25504001986 */ /* 0x0001e4000c101524 */
[----:B0-----:R-:W-:-:S02]  /*a1d0*/  @P5 IMAD.MOV.U32 R4, RZ, RZ, R12 ;  /* 0x000000ffff045224 */ /* 0x001fc400078e000c */
[----:B------:R-:W-:-:S05]  /*a1e0*/  @P5 IMAD.MOV.U32 R5, RZ, RZ, R13 ;  /* 0x000000ffff055224 */ /* 0x000fca00078e000d */
[----:B------:R0:W-:Y:S04]  /*a1f0*/  @P5 STG.E.U16 desc[UR36][R4.64+0xf0], R86 ;  /* 0x0000f05604005986 */ /* 0x0001e8000c101524 */
[----:B------:R0:W-:Y:S02]  /*a200*/  @P2 STG.E.U16 desc[UR36][R12.64+0xf2], R87 ;  /* 0x0000f2570c002986 */ /* 0x0001e4000c101524 */
.L_x_280:
[----:B------:R-:W-:Y:S05]  /*a210*/  BSYNC B0 ;  /* 0x0000000000007941 */ /* 0x000fea0003800000 */
.L_x_28:
[----:B------:R-:W-:Y:S01]  /*a220*/  ULDC UR4, c[0x0][0xc] ;  /* 0x0000030000047ab9 */ /* 0x000fe20000000800 */
[----:B------:R-:W-:Y:S01]  /*a230*/  ULDC UR5, c[0x0][0x10] ;  /* 0x0000040000057ab9 */ /* 0x000fe20000000800 */
[----:B0-----:R-:W0:Y:S01]  /*a240*/  LDC R3, c[0x0][0x14] ;  /* 0x00000500ff037b82 */ /* 0x001e220000000800 */
[----:B------:R-:W-:Y:S01]  /*a250*/  UIMAD.WIDE.U32 UR4, UR4, UR5, URZ ;  /* 0x00000005040472a5 */ /* 0x000fe2000f8e003f */
[----:B------:R-:W-:Y:S01]  /*a260*/  PRMT R0, RZ, 0x7610, R0 ;  /* 0x00007610ff007816 */ /* 0x000fe20000000000 */
[----:B------:R-:W-:Y:S01]  /*a270*/  IMAD.MOV.U32 R153, RZ, RZ, -0x1 ;  /* 0xffffffffff997424 */ /* 0x000fe200078e00ff */
[----:B------:R-:W-:-:S03]  /*a280*/  MOV R23, 0xffffffff ;  /* 0xffffffff00177802 */ /* 0x000fc60000000f00 */
[----:B0-----:R-:W-:-:S04]  /*a290*/  IMAD.WIDE.U32 R16, R3, UR4, R16 ;  /* 0x0000000403107c25 */ /* 0x001fc8000f8e0010 */
[----:B------:R-:W-:Y:S01]  /*a2a0*/  IMAD R3, R3, UR5, RZ ;  /* 0x0000000503037c24 */ /* 0x000fe2000f8e02ff */
[----:B------:R-:W-:Y:S02]  /*a2b0*/  ULDC.64 UR4, c[0x0][0x650] ;  /* 0x0001940000047ab9 */ /* 0x000fe40000000a00 */
[----:B------:R-:W-:Y:S01]  /*a2c0*/  ISETP.GE.U32.AND P0, PT, R16, UR4, PT ;  /* 0x0000000410007c0c */ /* 0x000fe2000bf06070 */
[----:B------:R-:W-:-:S05]  /*a2d0*/  IMAD.IADD R17, R17, 0x1, R3 ;  /* 0x0000000111117824 */ /* 0x000fca00078e0203 */
[----:B------:R-:W-:-:S13]  /*a2e0*/  ISETP.GE.U32.AND.EX P0, PT, R17, UR5, PT, P0 ;  /* 0x0000000511007c0c */ /* 0x000fda000bf06100 */
[----:B------:R-:W-:Y:S05]  /*a2f0*/  @P0 BRA `(.L_x_281) ;  /* 0x0000000400640947 */ /* 0x000fea0003800000 */
[----:B------:R-:W0:Y:S01]  /*a300*/  S2R R12, SR_CTAID.X ;  /* 0x00000000000c7919 */ /* 0x000e220000002500 */
[----:B-12---:R-:W1:Y:S01]  /*a310*/  LDC.64 R10, c[0x0][0x628] ;  /* 0x00018a00ff0a7b82 */ /* 0x006e620000000a00 */
[----:B------:R-:W-:Y:S01]  /*a320*/  ULDC UR4, c[0x0][0x150] ;  /* 0x0000540000047ab9 */ /* 0x000fe20000000800 */
[----:B------:R-:W-:Y:S01]  /*a330*/  IMAD.MOV.U32 R8, RZ, RZ, R16 ;  /* 0x000000ffff087224 */ /* 0x000fe200078e0010 */
[----:B------:R-:W2:Y:S01]  /*a340*/  S2R R24, SR_CTAID.Y ;  /* 0x0000000000187919 */ /* 0x000ea20000002600 */
[----:B------:R-:W-:-:S04]  /*a350*/  IMAD.MOV.U32 R9, RZ, RZ, R17 ;  /* 0x000000ffff097224 */ /* 0x000fc800078e0011 */
[----:B------:R-:W2:Y:S08]  /*a360*/  LDC R21, c[0x0][0x144] ;  /* 0x00005100ff157b82 */ /* 0x000eb00000000800 */
[----:B------:R-:W2:Y:S08]  /*a370*/  LDC R0, c[0x0][0x630] ;  /* 0x00018c00ff007b82 */ /* 0x000eb00000000800 */
[----:B------:R-:W2:Y:S01]  /*a380*/  LDC.64 R14, c[0x0][0x620] ;  /* 0x00018800ff0e7b82 */ /* 0x000ea20000000a00 */
[----:B-1----:R-:W-:-:S04]  /*a390*/  ISETP.NE.U32.AND P0, PT, R10, RZ, PT ;  /* 0x000000ff0a00720c */ /* 0x002fc80003f05070 */
[----:B------:R-:W-:Y:S02]  /*a3a0*/  ISETP.NE.AND.EX P0, PT, R11, RZ, PT, P0 ;  /* 0x000000ff0b00720c */ /* 0x000fe40003f05300 */
[----:B0-----:R-:W-:-:S05]  /*a3b0*/  I2FP.F32.U32 R3, R12 ;  /* 0x0000000c00037245 */ /* 0x001fca0000201000 */
[----:B------:R-:W-:-:S04]  /*a3c0*/  FMUL R3, R3, UR4 ;  /* 0x0000000403037c20 */ /* 0x000fc80008400000 */
[----:B------:R0:W1:Y:S02]  /*a3d0*/  F2I.U32.TRUNC.NTZ R20, R3 ;  /* 0x0000000300147305 */ /* 0x000064000020f000 */
[----:B------:R-:W-:Y:S05]  /*a3e0*/  @!P0 BRA `(.L_x_282) ;  /* 0x0000000000288947 */ /* 0x000fea0003800000 */
[----:B0-----:R-:W0:Y:S02]  /*a3f0*/  LDC R3, c[0x0][0x634] ;  /* 0x00018d00ff037b82 */ /* 0x001e240000000800 */
        /* <DEDUP_REMOVED lines=9> */
.L_x_282:
[----:B------:R-:W3:Y:S01]  /*a490*/  LDC.64 R28, c[0x0][0x640] ;  /* 0x00019000ff1c7b82 */ /* 0x000ee20000000a00 */
[-CC-:B--2---:R-:W-:Y:S01]  /*a4a0*/  SHF.R.U64 R23, R8, R0.reuse, R9.reuse ;  /* 0x0000000008177219 */ /* 0x184fe20000001209 */
[----:B-1----:R-:W-:Y:S01]  /*a4b0*/  IMAD.MOV R20, RZ, RZ, -R20 ;  /* 0x000000ffff147224 */ /* 0x002fe200078e0a14 */
[----:B------:R-:W-:Y:S01]  /*a4c0*/  SHF.R.U32.HI R0, RZ, R0, R9 ;  /* 0x00000000ff007219 */ /* 0x000fe20000011609 */
[----:B------:R-:W-:Y:S01]  /*a4d0*/  ULDC UR4, c[0x0][0x154] ;  /* 0x0000550000047ab9 */ /* 0x000fe20000000800 */
[----:B0-----:R-:W-:Y:S01]  /*a4e0*/  IADD3 R3, P0, RZ, -R23, RZ ;  /* 0x80000017ff037210 */ /* 0x001fe20007f1e0ff */
[----:B------:R-:W-:Y:S02]  /*a4f0*/  IMAD R21, R21, R20, R12 ;  /* 0x0000001415157224 */ /* 0x000fe400078e020c */
[----:B------:R-:W0:Y:S01]  /*a500*/  LDC R6, c[0x0][0x618] ;  /* 0x00018600ff067b82 */ /* 0x000e220000000800 */
[----:B------:R-:W-:Y:S01]  /*a510*/  IADD3.X R5, RZ, ~R0, RZ, P0, !PT ;  /* 0x80000000ff057210 */ /* 0x000fe200007fe4ff */
[----:B------:R-:W-:-:S04]  /*a520*/  IMAD.MOV.U32 R7, RZ, RZ, 0x1 ;  /* 0x00000001ff077424 */ /* 0x000fc800078e00ff */
[-C--:B------:R-:W-:Y:S02]  /*a530*/  IMAD R0, R5, R14.reuse, RZ ;  /* 0x0000000e05007224 */ /* 0x080fe400078e02ff */
[----:B------:R-:W1:Y:S01]  /*a540*/  LDC R8, c[0x0][0x608] ;  /* 0x00018200ff087b82 */ /* 0x000e620000000800 */
[----:B------:R-:W-:-:S04]  /*a550*/  IMAD.WIDE.U32 R4, R3, R14, R16 ;  /* 0x0000000e03047225 */ /* 0x000fc800078e0010 */
[----:B------:R-:W-:Y:S01]  /*a560*/  IMAD R3, R3, R15, R0 ;  /* 0x0000000f03037224 */ /* 0x000fe200078e0200 */
[----:B------:R-:W-:Y:S02]  /*a570*/  I2FP.F32.U32 R0, R24 ;  /* 0x0000001800007245 */ /* 0x000fe40000201000 */
[----:B------:R-:W2:Y:S01]  /*a580*/  LDC R26, c[0x0][0x658] ;  /* 0x00019600ff1a7b82 */ /* 0x000ea20000000800 */
[----:B------:R-:W-:Y:S01]  /*a590*/  IMAD.IADD R3, R5, 0x1, R3 ;  /* 0x0000000105037824 */ /* 0x000fe200078e0203 */
[----:B---3--:R-:W-:Y:S01]  /*a5a0*/  ISETP.NE.U32.AND P0, PT, R28, RZ, PT ;  /* 0x000000ff1c00720c */ /* 0x008fe20003f05070 */
[----:B------:R-:W-:Y:S01]  /*a5b0*/  FMUL R0, R0, UR4 ;  /* 0x0000000400007c20 */ /* 0x000fe20008400000 */
[----:B------:R-:W-:Y:S02]  /*a5c0*/  IMAD.MOV.U32 R5, RZ, RZ, -0x1 ;  /* 0xffffffffff057424 */ /* 0x000fe400078e00ff */
[----:B------:R-:W-:Y:S01]  /*a5d0*/  ISETP.NE.AND.EX P0, PT, R29, RZ, PT, P0 ;  /* 0x000000ff1d00720c */ /* 0x000fe20003f05300 */
[----:B------:R3:W2:Y:S01]  /*a5e0*/  F2I.U32.TRUNC.NTZ R13, R0 ;  /* 0x00000000000d7305 */ /* 0x0006a2000020f000 */
[----:B------:R-:W3:Y:S01]  /*a5f0*/  LDC R15, c[0x0][0x148] ;  /* 0x00005200ff0f7b82 */ /* 0x000ee20000000800 */
[----:B0-----:R-:W-:-:S02]  /*a600*/  SHF.R.U64 R12, R4, R6, R3 ;  /* 0x00000006040c7219 */ /* 0x001fc40000001203 */
[----:B------:R-:W-:-:S05]  /*a610*/  SHF.R.U32.HI R3, RZ, R6, R3 ;  /* 0x00000006ff037219 */ /* 0x000fca0000011603 */
[----:B------:R-:W0:Y:S01]  /*a620*/  LDC R20, c[0x0][0x600] ;  /* 0x00018000ff147b82 */ /* 0x000e220000000800 */
[-CC-:B-1----:R-:W-:Y:S02]  /*a630*/  SHF.R.U64 R10, R12, R8.reuse, R3.reuse ;  /* 0x000000080c0a7219 */ /* 0x182fe40000001203 */
[----:B------:R-:W-:-:S05]  /*a640*/  SHF.R.U32.HI R3, RZ, R8, R3 ;  /* 0x00000008ff037219 */ /* 0x000fca0000011603 */
[----:B------:R-:W1:Y:S01]  /*a650*/  LDC R27, c[0x0][0x648] ;  /* 0x00019200ff1b7b82 */ /* 0x000e620000000800 */
[-C--:B--2---:R-:W-:Y:S02]  /*a660*/  SHF.L.U32 R4, R5, R26.reuse, RZ ;  /* 0x0000001a05047219 */ /* 0x084fe400000006ff */
[--C-:B------:R-:W-:Y:S02]  /*a670*/  SHF.R.U64 R14, R10, R26, R3.reuse ;  /* 0x0000001a0a0e7219 */ /* 0x100fe40000001203 */
[----:B------:R-:W-:Y:S02]  /*a680*/  LOP3.LUT R25, RZ, R4, RZ, 0x33, !PT ;  /* 0x00000004ff197212 */ /* 0x000fe400078e33ff */
[-C--:B------:R-:W-:Y:S01]  /*a690*/  SHF.R.U32.HI R5, RZ, R26.reuse, R3 ;  /* 0x0000001aff057219 */ /* 0x080fe20000011603 */
[----:B------:R-:W2:Y:S01]  /*a6a0*/  LDC R30, c[0x0][0x638] ;  /* 0x00018e00ff1e7b82 */ /* 0x000ea20000000800 */
[----:B------:R-:W-:Y:S01]  /*a6b0*/  SHF.L.U32 R152, R7, R26, RZ ;  /* 0x0000001a07987219 */ /* 0x000fe200000006ff */
[----:B------:R-:W-:-:S06]  /*a6c0*/  IMAD.MOV.U32 R4, RZ, RZ, R14 ;  /* 0x000000ffff047224 */ /* 0x000fcc00078e000e */
[----:B------:R-:W0:Y:S01]  /*a6d0*/  LDC R31, c[0x0][0x610] ;  /* 0x00018400ff1f7b82 */ /* 0x000e220000000800 */
[----:B------:R-:W-:Y:S05]  /*a6e0*/  @!P0 BRA `(.L_x_283) ;  /* 0x0000000000288947 */ /* 0x000fea0003800000 */
[----:B------:R-:W4:Y:S02]  /*a6f0*/  LDC R3, c[0x0][0x64c] ;  /* 0x00019300ff037b82 */ /* 0x000f240000000800 */
[----:B----4-:R-:W-:-:S04]  /*a700*/  IADD3 R3, P0, R14, R3, RZ ;  /* 0x000000030e037210 */ /* 0x010fc80007f1e0ff */
[----:B------:R-:W-:-:S05]  /*a710*/  IADD3.X R11, RZ, R5, RZ, P0, !PT ;  /* 0x00000005ff0b7210 */ /* 0x000fca00007fe4ff */
[----:B------:R-:W-:-:S04]  /*a720*/  IMAD.WIDE.U32 R4, R11, R28, RZ ;  /* 0x0000001c0b047225 */ /* 0x000fc800078e00ff */
[----:B------:R-:W-:-:S04]  /*a730*/  IMAD.WIDE.U32 R6, P0, R3, R29, R4 ;  /* 0x0000001d03067225 */ /* 0x000fc80007800004 */
[----:B------:R-:W-:-:S04]  /*a740*/  IMAD.WIDE.U32 R4, R3, R28, RZ ;  /* 0x0000001c03047225 */ /* 0x000fc800078e00ff */
[----:B------:R-:W-:Y:S01]  /*a750*/  IMAD.X R9, RZ, RZ, RZ, P0 ;  /* 0x000000ffff097224 */ /* 0x000fe200000e06ff */
[----:B------:R-:W-:Y:S01]  /*a760*/  IADD3 RZ, P0, R5, R6, RZ ;  /* 0x0000000605ff7210 */ /* 0x000fe20007f1e0ff */
[----:B------:R-:W-:-:S04]  /*a770*/  IMAD.MOV.U32 R8, RZ, RZ, R7 ;  /* 0x000000ffff087224 */ /* 0x000fc800078e0007 */
[----:B------:R-:W-:-:S08]  /*a780*/  IMAD.WIDE.U32.X R4, R11, R29, R8, P0 ;  /* 0x0000001d0b047225 */ /* 0x000fd000000e0408 */
.L_x_283:
[----:B------:R-:W-:Y:S01]  /*a790*/  ISETP.NE.AND P0, PT, R2, 0x1, PT ;  /* 0x000000010200780c */ /* 0x000fe20003f05270 */
[----:B0-----:R-:W-:Y:S01]  /*a7a0*/  VIADD R7, R20, 0xffffffff ;  /* 0xffffffff14077836 */ /* 0x001fe20000000000 */
[----:B-1-3--:R-:W-:Y:S01]  /*a7b0*/  SHF.R.U64 R0, R4, R27, R5 ;  /* 0x0000001b04007219 */ /* 0x00afe20000001205 */
[----:B------:R-:W-:Y:S01]  /*a7c0*/  IMAD.MOV R13, RZ, RZ, -R13 ;  /* 0x000000ffff0d7224 */ /* 0x000fe200078e0a0d */
[----:B------:R-:W-:Y:S02]  /*a7d0*/  LOP3.LUT R5, R10, R25, RZ, 0xc0, !PT ;  /* 0x000000190a057212 */ /* 0x000fe400078ec0ff */
[----:B------:R-:W-:Y:S01]  /*a7e0*/  MOV R4, 0x1 ;  /* 0x0000000100047802 */ /* 0x000fe20000000f00 */
[----:B------:R-:W-:Y:S02]  /*a7f0*/  IMAD.MOV R3, RZ, RZ, -R0 ;  /* 0x000000ffff037224 */ /* 0x000fe400078e0a00 */
[----:B------:R-:W-:Y:S01]  /*a800*/  IMAD R152, R152, R0, R5 ;  /* 0x0000000098987224 */ /* 0x000fe200078e0205 */
[----:B------:R-:W-:Y:S01]  /*a810*/  LOP3.LUT R5, R12, R7, RZ, 0xc0, !PT ;  /* 0x000000070c057212 */ /* 0x000fe200078ec0ff */
[----:B--2---:R-:W-:-:S02]  /*a820*/  IMAD R0, R3, R30, R14 ;  /* 0x0000001e03007224 */ /* 0x004fc400078e020e */
[----:B------:R-:W-:Y:S02]  /*a830*/  @P0 IMAD R21, R15, R13, R24 ;  /* 0x0000000d0f150224 */ /* 0x000fe400078e0218 */
[----:B------:R-:W-:Y:S01]  /*a840*/  IMAD R3, R0, R20, R5 ;  /* 0x0000001400037224 */ /* 0x000fe200078e0205 */
[----:B------:R-:W-:Y:S01]  /*a850*/  PRMT R0, R4, 0x7610, R0 ;  /* 0x0000761004007816 */ /* 0x000fe20000000000 */
[----:B------:R-:W-:-:S05]  /*a860*/  IMAD R152, R152, R31, R21 ;  /* 0x0000001f98987224 */ /* 0x000fca00078e0215 */
[----:B------:R-:W-:Y:S02]  /*a870*/  SEL R153, R3, R152, !P0 ;  /* 0x0000009803997207 */ /* 0x000fe40004000000 */
[----:B------:R-:W-:-:S07]  /*a880*/  SEL R152, R152, R3, !P0 ;  /* 0x0000000398987207 */ /* 0x000fce0004000000 */
.L_x_281:
[----:B------:R-:W-:-:S13]  /*a890*/  LOP3.LUT P0, RZ, R0, 0xff, RZ, 0xc0, !PT ;  /* 0x000000ff00ff7812 */ /* 0x000fda000780c0ff */
[----:B------:R-:W-:Y:S05]  /*a8a0*/  @P0 BRA `(.L_x_284) ;  /* 0xffffff6400980947 */ /* 0x000fea000383ffff */
[----:B------:R-:W-:Y:S05]  /*a8b0*/  EXIT ;  /* 0x000000000000794d */ /* 0x000fea0003800000 */
.L_x_3:
[----:B0-----:R-:W-:Y:S01]  /*a8c0*/  ULDC.64 UR4, c[0x0][0x650] ;  /* 0x0001940000047ab9 */ /* 0x001fe20000000a00 */
        /* <DEDUP_REMOVED lines=8> */
[----:B------:R-:W-:Y:S02]  /*a950*/  IMAD.MOV.U32 R10, RZ, RZ, R16 ;  /* 0x000000ffff0a7224 */ /* 0x000fe400078e0010 */
[----:B------:R-:W-:-:S05]  /*a960*/  IMAD.MOV.U32 R11, RZ, RZ, R17 ;  /* 0x000000ffff0b7224 */ /* 0x000fca00078e0011 */
[----:B------:R-:W1:Y:S08]  /*a970*/  LDC R14, c[0x0][0x630] ;  /* 0x00018c00ff0e7b82 */ /* 0x000e700000000800 */
[----:B------:R-:W2:Y:S01]  /*a980*/  LDC.64 R20, c[0x0][0x620] ;  /* 0x00018800ff147b82 */ /* 0x000ea20000000a00 */
[----:B0-----:R-:W-:-:S04]  /*a990*/  ISETP.NE.U32.AND P0, PT, R12, RZ, PT ;  /* 0x000000ff0c00720c */ /* 0x001fc80003f05070 */
[----:B------:R-:W-:-:S13]  /*a9a0*/  ISETP.NE.AND.EX P0, PT, R13, RZ, PT, P0 ;  /* 0x000000ff0d00720c */ /* 0x000fda0003f05300 */
[----:B-12---:R-:W-:Y:S05]  /*a9b0*/  @!P0 BRA `(.L_x_286) ;  /* 0x0000000000288947 */ /* 0x006fea0003800000 */
[----:B------:R-:W0:Y:S02]  /*a9c0*/  LDC R7, c[0x0][0x634] ;  /* 0x00018d00ff077b82 */ /* 0x000e240000000800 */
[----:B0-----:R-:W-:-:S04]  /*a9d0*/  IADD3 R11, P0, R16, R7, RZ ;  /* 0x00000007100b7210 */ /* 0x001fc80007f1e0ff */
        /* <DEDUP_REMOVED lines=8> */
.L_x_286:
[--C-:B------:R-:W-:Y:S01]  /*aa60*/  SHF.R.U64 R12, R10, R14, R11.reuse ;  /* 0x0000000e0a0c7219 */ /* 0x100fe2000000120b */
[----:B------:R-:W0:Y:S01]  /*aa70*/  LDC R22, c[0x0][0x618] ;  /* 0x00018600ff167b82 */ /* 0x000e220000000800 */
[----:B------:R-:W-:Y:S01]  /*aa80*/  I2FP.F32.U32 R6, R4 ;  /* 0x0000000400067245 */ /* 0x000fe20000201000 */
[----:B------:R-:W-:Y:S01]  /*aa90*/  ULDC UR4, c[0x0][0x150] ;  /* 0x0000540000047ab9 */ /* 0x000fe20000000800 */
[----:B------:R-:W-:Y:S02]  /*aaa0*/  SHF.R.U32.HI R5, RZ, R14, R11 ;  /* 0x0000000eff057219 */ /* 0x000fe4000001160b */
[----:B------:R-:W-:Y:S01]  /*aab0*/  IADD3 R9, P0, RZ, -R12, RZ ;  /* 0x8000000cff097210 */ /* 0x000fe20007f1e0ff */
[----:B------:R-:W-:Y:S01]  /*aac0*/  FMUL R11, R6, UR4 ;  /* 0x00000004060b7c20 */ /* 0x000fe20008400000 */
[----:B------:R-:W-:Y:S01]  /*aad0*/  ULDC UR4, c[0x0][0x154] ;  /* 0x0000550000047ab9 */ /* 0x000fe20000000800 */
[----:B------:R-:W1:Y:S02]  /*aae0*/  LDC.64 R24, c[0x0][0x640] ;  /* 0x00019000ff187b82 */ /* 0x000e640000000a00 */
[----:B------:R-:W-:-:S02]  /*aaf0*/  IMAD.X R5, RZ, RZ, ~R5, P0 ;  /* 0x000000ffff057224 */ /* 0x000fc400000e0e05 */
[----:B------:R-:W2:Y:S01]  /*ab00*/  F2I.U32.TRUNC.NTZ R11, R11 ;  /* 0x0000000b000b7305 */ /* 0x000ea2000020f000 */
[----:B------:R-:W-:-:S03]  /*ab10*/  IMAD.WIDE.U32 R6, R9, R20, R16 ;  /* 0x0000001409067225 */ /* 0x000fc600078e0010 */
[----:B------:R-:W3:Y:S01]  /*ab20*/  LDC R13, c[0x0][0x144] ;  /* 0x00005100ff0d7b82 */ /* 0x000ee20000000800 */
[----:B------:R-:W-:-:S04]  /*ab30*/  IMAD R8, R5, R20, RZ ;  /* 0x0000001405087224 */ /* 0x000fc800078e02ff */
[----:B------:R-:W-:Y:S01]  /*ab40*/  IMAD R5, R9, R21, R8 ;  /* 0x0000001509057224 */ /* 0x000fe200078e0208 */
[----:B------:R-:W-:Y:S02]  /*ab50*/  MOV R8, 0xffffffff ;  /* 0xffffffff00087802 */ /* 0x000fe40000000f00 */
[----:B------:R-:W4:Y:S01]  /*ab60*/  LDC R14, c[0x0][0x608] ;  /* 0x00018200ff0e7b82 */ /* 0x000f220000000800 */
[----:B------:R-:W-:Y:S01]  /*ab70*/  IMAD.IADD R5, R7, 0x1, R5 ;  /* 0x0000000107057824 */ /* 0x000fe200078e0205 */
[----:B------:R-:W-:-:S04]  /*ab80*/  I2FP.F32.U32 R7, R3 ;  /* 0x0000000300077245 */ /* 0x000fc80000201000 */
[-C--:B0-----:R-:W-:Y:S01]  /*ab90*/  SHF.R.U64 R10, R6, R22.reuse, R5 ;  /* 0x00000016060a7219 */ /* 0x081fe20000001205 */
[----:B--2---:R-:W-:Y:S01]  /*aba0*/  IMAD.MOV R6, RZ, RZ, -R11 ;  /* 0x000000ffff067224 */ /* 0x004fe200078e0a0b */
[----:B------:R-:W0:Y:S01]  /*abb0*/  LDC R9, c[0x0][0x658] ;  /* 0x00019600ff097b82 */ /* 0x000e220000000800 */
[----:B-1----:R-:W-:Y:S01]  /*abc0*/  ISETP.NE.U32.AND P0, PT, R24, RZ, PT ;  /* 0x000000ff1800720c */ /* 0x002fe20003f05070 */
[----:B------:R-:W-:Y:S01]  /*abd0*/  FMUL R7, R7, UR4 ;  /* 0x0000000407077c20 */ /* 0x000fe20008400000 */
[----:B------:R-:W-:Y:S02]  /*abe0*/  SHF.R.U32.HI R5, RZ, R22, R5 ;  /* 0x00000016ff057219 */ /* 0x000fe40000011605 */
[----:B------:R-:W-:-:S03]  /*abf0*/  ISETP.NE.AND.EX P0, PT, R25, RZ, PT, P0 ;  /* 0x000000ff1900720c */ /* 0x000fc60003f05300 */
[----:B------:R-:W1:Y:S01]  /*ac00*/  LDC R20, c[0x0][0x148] ;  /* 0x00005200ff147b82 */ /* 0x000e620000000800 */
[----:B---3--:R-:W-:Y:S02]  /*ac10*/  IMAD R23, R13, R6, R4 ;  /* 0x000000060d177224 */ /* 0x008fe400078e0204 */
[----:B------:R-:W-:-:S05]  /*ac20*/  IMAD.MOV.U32 R6, RZ, RZ, 0x1 ;  /* 0x00000001ff067424 */ /* 0x000fca00078e00ff */
[----:B------:R-:W2:Y:S01]  /*ac30*/  LDC R21, c[0x0][0x600] ;  /* 0x00018000ff157b82 */ /* 0x000ea20000000800 */
[-CC-:B----4-:R-:W-:Y:S02]  /*ac40*/  SHF.R.U64 R13, R10, R14.reuse, R5.reuse ;  /* 0x0000000e0a0d7219 */ /* 0x190fe40000001205 */
[----:B------:R-:W-:Y:S02]  /*ac50*/  SHF.R.U32.HI R4, RZ, R14, R5 ;  /* 0x0000000eff047219 */ /* 0x000fe40000011605 */
[----:B------:R3:W4:Y:S03]  /*ac60*/  F2I.U32.TRUNC.NTZ R14, R7 ;  /* 0x00000007000e7305 */ /* 0x000726000020f000 */
[----:B------:R-:W1:Y:S01]  /*ac70*/  LDC R26, c[0x0][0x648] ;  /* 0x00019200ff1a7b82 */ /* 0x000e620000000800 */
[-C--:B0-----:R-:W-:Y:S02]  /*ac80*/  SHF.R.U64 R15, R13, R9.reuse, R4 ;  /* 0x000000090d0f7219 */ /* 0x081fe40000001204 */
[----:B------:R-:W-:-:S02]  /*ac90*/  SHF.L.U32 R8, R8, R9, RZ ;  /* 0x0000000908087219 */ /* 0x000fc400000006ff */
[-C--:B------:R-:W-:Y:S01]  /*aca0*/  SHF.R.U32.HI R5, RZ, R9.reuse, R4 ;  /* 0x00000009ff057219 */ /* 0x080fe20000011604 */
[----:B------:R-:W-:Y:S01]  /*acb0*/  IMAD.MOV.U32 R4, RZ, RZ, R15 ;  /* 0x000000ffff047224 */ /* 0x000fe200078e000f */
[----:B------:R-:W-:Y:S01]  /*acc0*/  SHF.L.U32 R22, R6, R9, RZ ;  /* 0x0000000906167219 */ /* 0x000fe200000006ff */
[----:B------:R-:W0:Y:S01]  /*acd0*/  LDC R27, c[0x0][0x638] ;  /* 0x00018e00ff1b7b82 */ /* 0x000e220000000800 */
[----:B------:R-:W-:-:S07]  /*ace0*/  LOP3.LUT R28, RZ, R8, RZ, 0x33, !PT ;  /* 0x00000008ff1c7212 */ /* 0x000fce00078e33ff */
        /* <DEDUP_REMOVED lines=12> */
.L_x_287:
[----:B------:R-:W-:Y:S01]  /*adb0*/  ISETP.NE.AND P0, PT, R2, 0x1, PT ;  /* 0x000000010200780c */ /* 0x000fe20003f05270 */
[----:B--2---:R-:W-:Y:S01]  /*adc0*/  VIADD R7, R21, 0xffffffff ;  /* 0xffffffff15077836 */ /* 0x004fe20000000000 */
[----:B-1----:R-:W-:Y:S01]  /*add0*/  SHF.R.U64 R5, R4, R26, R5 ;  /* 0x0000001a04057219 */ /* 0x002fe20000001205 */
[----:B------:R-:W-:Y:S01]  /*ade0*/  IMAD.MOV.U32 R8, RZ, RZ, R12 ;  /* 0x000000ffff087224 */ /* 0x000fe200078e000c */
[----:B------:R-:W-:Y:S02]  /*adf0*/  IADD3 R14, -R14, RZ, RZ ;  /* 0x000000ff0e0e7210 */ /* 0x000fe40007ffe1ff */
[----:B------:R-:W-:Y:S01]  /*ae00*/  LOP3.LUT R4, R13, R28, RZ, 0xc0, !PT ;  /* 0x0000001c0d047212 */ /* 0x000fe200078ec0ff */
[----:B------:R-:W-:Y:S01]  /*ae10*/  IMAD.MOV R6, RZ, RZ, -R5 ;  /* 0x000000ffff067224 */ /* 0x000fe200078e0a05 */
[----:B------:R-:W-:-:S03]  /*ae20*/  LOP3.LUT R10, R10, R7, RZ, 0xc0, !PT ;  /* 0x000000070a0a7212 */ /* 0x000fc600078ec0ff */
[----:B------:R-:W-:Y:S02]  /*ae30*/  IMAD R4, R22, R5, R4 ;  /* 0x0000000516047224 */ /* 0x000fe400078e0204 */
[----:B------:R-:W-:Y:S02]  /*ae40*/  @P0 IMAD R23, R20, R14, R3 ;  /* 0x0000000e14170224 */ /* 0x000fe400078e0203 */
[----:B0-----:R-:W-:Y:S02]  /*ae50*/  IMAD R3, R6, R27, R15 ;  /* 0x0000001b06037224 */ /* 0x001fe400078e020f */
[----:B------:R-:W-:Y:S02]  /*ae60*/  IMAD R7, R4, R29, R23 ;  /* 0x0000001d04077224 */ /* 0x000fe400078e0217 */
[----:B------:R-:W-:Y:S02]  /*ae70*/  IMAD R4, R3, R21, R10 ;  /* 0x0000001503047224 */ /* 0x000fe400078e020a */
[----:B------:R-:W-:-:S03]  /*ae80*/  IMAD.MOV.U32 R6, RZ, RZ, 0x1 ;  /* 0x00000001ff067424 */ /* 0x000fc600078e00ff */
[----:B------:R-:W-:Y:S02]  /*ae90*/  SEL R9, R4, R7, !P0 ;  /* 0x0000000704097207 */ /* 0x000fe40004000000 */
[----:B------:R-:W-:-:S07]  /*aea0*/  SEL R7, R7, R4, !P0 ;  /* 0x0000000407077207 */ /* 0x000fce0004000000 */
.L_x_285:
[----:B------:R-:W-:-:S08]  /*aeb0*/  NOP ;  /* 0x0000000000007918 */ /* 0x000fd00000000000 */
[----:B------:R-:W0:-:S00]  /*aec0*/  USETMAXREG.DEALLOC.CTAPOOL 0x28 ;  /* 0x00000028000079c8 */ /* 0x000e0000080e0500 */
[----:B0-----:R-:W-:-:S13]  /*aed0*/  ISETP.NE.AND P0, PT, R0, RZ, PT ;  /* 0x000000ff0000720c */ /* 0x001fda0003f05270 */
[----:B------:R-:W-:Y:S05]  /*aee0*/  @P0 EXIT ;  /* 0x000000000000094d */ /* 0x000fea0003800000 */
[----:B------:R-:W-:Y:S01]  /*aef0*/  LOP3.LUT P0, RZ, R6, 0xff, RZ, 0xc0, !PT ;  /* 0x000000ff06ff7812 */ /* 0x000fe2000780c0ff */
[----:B------:R-:W-:Y:S01]  /*af00*/  IMAD.MOV.U32 R0, RZ, RZ, 0x1 ;  /* 0x00000001ff007424 */ /* 0x000fe200078e00ff */
[----:B------:R-:W-:-:S11]  /*af10*/  MOV R12, RZ ;  /* 0x000000ff000c7202 */ /* 0x000fd60000000f00 */
[----:B------:R-:W-:Y:S05]  /*af20*/  @!P0 BRA `(.L_x_288) ;  /* 0x0000000c00308947 */ /* 0x000fea0003800000 */
[----:B------:R-:W0:Y:S01]  /*af30*/  LDC R0, c[0x0][0x28c] ;  /* 0x0000a300ff007b82 */ /* 0x000e220000000800 */
[----:B------:R-:W-:Y:S01]  /*af40*/  ULDC UR5, c[0x0][0x600] ;  /* 0x0001800000057ab9 */ /* 0x000fe20000000800 */
[----:B------:R-:W-:Y:S01]  /*af50*/  ULDC UR4, c[0x0][0xc] ;  /* 0x0000030000047ab9 */ /* 0x000fe20000000800 */
[----:B------:R-:W-:Y:S01]  /*af60*/  UIADD3 UR16, UR5, -0x1, URZ ;  /* 0xffffffff05107890 */ /* 0x000fe2000fffe03f */
[C---:B------:R-:W-:Y:S01]  /*af70*/  LOP3.LUT P2, RZ, R18.reuse, 0x7f, RZ, 0xc0, !PT ;  /* 0x0000007f12ff7812 */ /* 0x040fe2000784c0ff */
[----:B------:R-:W-:Y:S01]  /*af80*/  ULDC UR6, c[0x0][0x658] ;  /* 0x0001960000067ab9 */ /* 0x000fe20000000800 */
[----:B------:R-:W-:Y:S01]  /*af90*/  ULDC UR5, c[0x0][0x10] ;  /* 0x0000040000057ab9 */ /* 0x000fe20000000800 */
[----:B------:R-:W-:Y:S01]  /*afa0*/  UMOV UR7, 0xffffffff ;  /* 0xffffffff00077882 */ /* 0x000fe20000000000 */
[----:B------:R-:W-:Y:S01]  /*afb0*/  UMOV UR8, 0x1 ;  /* 0x0000000100087882 */ /* 0x000fe20000000000 */
[----:B------:R-:W-:Y:S01]  /*afc0*/  UIMAD.WIDE.U32 UR4, UR4, UR5, URZ ;  /* 0x00000005040472a5 */ /* 0x000fe2000f8e003f */
[----:B------:R-:W-:Y:S01]  /*afd0*/  LOP3.LUT P0, RZ, R18, 0x1f, RZ, 0xc0, !PT ;  /* 0x0000001f12ff7812 */ /* 0x000fe2000780c0ff */
[----:B------:R-:W-:Y:S01]  /*afe0*/  USHF.L.U32 UR7, UR7, UR6, URZ ;  /* 0x0000000607077299 */ /* 0x000fe2000800063f */
[----:B------:R-:W-:Y:S01]  /*aff0*/  BSSY B0, `(.L_x_288) ;  /* 0x00000bf000007945 */ /* 0x000fe20003800000 */
[----:B------:R-:W-:Y:S01]  /*b000*/  USHF.L.U32 UR18, UR8, UR6, URZ ;  /* 0x0000000608127299 */ /* 0x000fe2000800063f */
[----:B------:R-:W-:Y:S01]  /*b010*/  IMAD.MOV.U32 R13, RZ, RZ, 0x1 ;  /* 0x00000001ff0d7424 */ /* 0x000fe200078e00ff */
[----:B------:R-:W-:Y:S01]  /*b020*/  LOP3.LUT R11, R19, 0x2, RZ, 0xfc, !PT ;  /* 0x00000002130b7812 */ /* 0x000fe200078efcff */
[----:B------:R-:W-:Y:S01]  /*b030*/  ULDC UR6, c[0x0][0x14] ;  /* 0x0000050000067ab9 */ /* 0x000fe20000000800 */
[----:B------:R-:W-:Y:S01]  /*b040*/  PLOP3.LUT P0, PT, P0, P2, PT, 0x8a, 0x0 ;  /* 0x000000000000781c */ /* 0x000fe20000705172 */
[----:B------:R-:W-:Y:S01]  /*b050*/  UIMAD.WIDE.U32 UR20, UR4, UR6, URZ ;  /* 0x00000006041472a5 */ /* 0x000fe2000f8e003f */
[----:B------:R-:W-:Y:S01]  /*b060*/  IMAD.MOV.U32 R12, RZ, RZ, RZ ;  /* 0x000000ffff0c7224 */ /* 0x000fe200078e00ff */
[----:B------:R-:W-:-:S02]  /*b070*/  UIMAD UR13, UR5, UR6, URZ ;  /* 0x00000006050d72a4 */ /* 0x000fc4000f8e023f */
[----:B------:R-:W-:Y:S01]  /*b080*/  ULOP3.LUT UR17, URZ, UR7, URZ, 0x33, !UPT ;  /* 0x000000073f117292 */ /* 0x000fe2000f8e333f */
[----:B0-----:R-:W-:Y:S01]  /*b090*/  VIADD R0, R0, 0x1f ;  /* 0x0000001f00007836 */ /* 0x001fe20000000000 */
[----:B------:R-:W-:Y:S01]  /*b0a0*/  UIADD3 UR13, UR21, UR13, URZ ;  /* 0x0000000d150d7290 */ /* 0x000fe2000fffe03f */
[----:B------:R-:W-:-:S03]  /*b0b0*/  ULDC.64 UR22, c[0x0][0x198] ;  /* 0x0000660000167ab9 */ /* 0x000fc60000000a00 */
[----:B------:R-:W-:-:S04]  /*b0c0*/  SHF.R.S32.HI R3, RZ, 0x1f, R0 ;  /* 0x0000001fff037819 */ /* 0x000fc80000011400 */
[----:B------:R-:W-:Y:S01]  /*b0d0*/  LEA.HI R3, R3, R0, RZ, 0x5 ;  /* 0x0000000003037211 */ /* 0x000fe200078f28ff */
[----:B------:R-:W-:-:S03]  /*b0e0*/  IMAD.MOV.U32 R0, RZ, RZ, 0x1 ;  /* 0x00000001ff007424 */ /* 0x000fc600078e00ff */
[----:B------:R-:W-:-:S05]  /*b0f0*/  SHF.R.S32.HI R3, RZ, 0x5, R3 ;  /* 0x00000005ff037819 */ /* 0x000fca0000011403 */
[----:B------:R-:W-:-:S07]  /*b100*/  VIADD R10, R3, 0x1 ;  /* 0x00000001030a7836 */ /* 0x000fce0000000000 */
.L_x_300:
[----:B------:R-:W-:-:S03]  /*b110*/  UMOV UR4, 0xffffffff ;  /* 0xffffffff00047882 */ /* 0x000fc60000000000 */
[----:B------:R-:W-:Y:S05]  /*b120*/  BRA.DIV UR4, `(.L_x_289) ;  /* 0x0000000e04787947 */ /* 0x000fea000b800000 */
[----:B------:R-:W-:-:S13]  /*b130*/  ELECT P6, URZ, PT ;  /* 0x00000000003f782f */ /* 0x000fda00038c0000 */
.L_x_310:
[----:B------:R-:W0:Y:S01]  /*b140*/  LDC R4, c[0x0][0x28c] ;  /* 0x0000a300ff047b82 */ /* 0x000e220000000800 */
[----:B------:R-:W-:Y:S01]  /*b150*/  BSSY B1, `(.L_x_290) ;  /* 0x0000037000017945 */ /* 0x000fe20003800000 */
[----:B0-----:R-:W-:-:S13]  /*b160*/  ISETP.LT.OR P6, PT, R4, 0x1, !P6 ;  /* 0x000000010400780c */ /* 0x001fda00077c1670 */
[----:B------:R-:W-:Y:S05]  /*b170*/  @P6 BRA `(.L_x_291) ;  /* 0x0000000000d06947 */ /* 0x000fea0003800000 */
[----:B------:R-:W-:Y:S01]  /*b180*/  SHF.L.U32 R15, R9, 0x7, RZ ;  /* 0x00000007090f7819 */ /* 0x000fe200000006ff */
[----:B------:R-:W-:Y:S02]  /*b190*/  IMAD.SHL.U32 R18, R7, 0x100, RZ ;  /* 0x0000010007127824 */ /* 0x000fe400078e00ff */
[----:B------:R-:W-:Y:S02]  /*b1a0*/  IMAD.MOV.U32 R20, RZ, RZ, RZ ;  /* 0x000000ffff147224 */ /* 0x000fe400078e00ff */
[----:B------:R-:W-:Y:S02]  /*b1b0*/  IMAD.MOV.U32 R4, RZ, RZ, R10 ;  /* 0x000000ffff047224 */ /* 0x000fe400078e000a */
[----:B------:R-:W-:Y:S02]  /*b1c0*/  IMAD.MOV.U32 R5, RZ, RZ, R0 ;  /* 0x000000ffff057224 */ /* 0x000fe400078e0000 */
[----:B------:R-:W-:-:S07]  /*b1d0*/  IMAD.MOV.U32 R6, RZ, RZ, R12 ;  /* 0x000000ffff067224 */ /* 0x000fce00078e000c */
.L_x_295:
[----:B------:R-:W0:Y:S01]  /*b1e0*/  S2R R14, SR_CgaCtaId ;  /* 0x00000000000e7919 */ /* 0x000e220000008800 */
[----:B------:R-:W-:Y:S01]  /*b1f0*/  MOV R7, 0x400 ;  /* 0x0000040000077802 */ /* 0x000fe20000000f00 */
[----:B------:R-:W1:Y:S03]  /*b200*/  @!P2 LDC R9, c[0x0][0x500] ;  /* 0x00014000ff09ab82 */ /* 0x000e660000000800 */
[----:B0-----:R-:W-:Y:S02]  /*b210*/  LEA R21, R14, R7, 0x18 ;  /* 0x000000070e157211 */ /* 0x001fe400078ec0ff */
[----:B------:R-:W-:Y:S02]  /*b220*/  SHF.L.U32 R7, R5, 0x1f, RZ ;  /* 0x0000001f05077819 */ /* 0x000fe400000006ff */
[----:B------:R-:W-:-:S04]  /*b230*/  LEA R14, R6, R21, 0x3 ;  /* 0x00000015060e7211 */ /* 0x000fc800078e18ff */
[----:B------:R-:W0:Y:S02]  /*b240*/  SYNCS.PHASECHK.TRANS64.TRYWAIT P1, [R14+URZ+0x18], R7 ;  /* 0x000018070e0075a7 */ /* 0x000e24000802017f */
[----:B01----:R-:W-:Y:S05]  /*b250*/  @!P1 BRA `(.L_x_292) ;  /* 0x0000000c004c9947 */ /* 0x003fea0003800000 */
.L_x_311:
[----:B0-----:R-:W-:Y:S01]  /*b260*/  PRMT R7, R11, 0x9910, RZ ;  /* 0x000099100b077816 */ /* 0x001fe200000000ff */
[----:B------:R0:W-:Y:S03]  /*b270*/  @!P2 SYNCS.ARRIVE.TRANS64 RZ, [R14+URZ], R9 ;  /* 0x000000090effa9a7 */ /* 0x0001e6000800003f */
[----:B------:R-:W-:-:S13]  /*b280*/  ISETP.NE.AND P1, PT, R7, 0x2, PT ;  /* 0x000000020700780c */ /* 0x000fda0003f25270 */
[----:B0-----:R-:W-:Y:S05]  /*b290*/  @P1 BRA `(.L_x_293) ;  /* 0x0000000000041947 */ /* 0x001fea0003800000 */
[----:B------:R-:W-:Y:S01]  /*b2a0*/  BPT.TRAP 0x1 ;  /* 0x000000040000795c */ /* 0x000fe20000300000 */
.L_x_293:
[----:B------:R-:W-:Y:S05]  /*b2b0*/  @P0 BRA `(.L_x_294) ;  /* 0x0000000000040947 */ /* 0x000fea0003800000 */
[----:B------:R-:W-:Y:S01]  /*b2c0*/  BPT.TRAP 0x1 ;  /* 0x000000040000795c */ /* 0x000fe20000300000 */
.L_x_294:
[--C-:B------:R-:W-:Y:S01]  /*b2d0*/  IMAD R7, R6, 0x4000, R21.reuse ;  /* 0x0000400006077824 */ /* 0x100fe200078e0215 */
[----:B------:R-:W-:Y:S01]  /*b2e0*/  R2UR UR9, R14 ;  /* 0x000000000e0972ca */ /* 0x000fe200000e0000 */
[----:B------:R-:W-:Y:S01]  /*b2f0*/  IMAD R21, R6, 0x2000, R21 ;  /* 0x0000200006157824 */ /* 0x000fe200078e0215 */
[----:B------:R-:W-:Y:S01]  /*b300*/  UIADD3 UR4, UP0, UR22, 0xf0, URZ ;  /* 0x000000f016047890 */ /* 0x000fe2000ff1e03f */
[----:B------:R-:W-:Y:S01]  /*b310*/  VIADD R4, R4, 0xffffffff ;  /* 0xffffffff04047836 */ /* 0x000fe20000000000 */
[----:B------:R-:W-:Y:S01]  /*b320*/  R2UR UR5, R7 ;  /* 0x00000000070572ca */ /* 0x000fe200000e0000 */
[----:B------:R-:W-:Y:S01]  /*b330*/  UIADD3 UR24, UP1, UR22, 0x1f0, URZ ;  /* 0x000001f016187890 */ /* 0x000fe2000ff3e03f */
[----:B------:R-:W-:Y:S01]  /*b340*/  R2UR UR8, R21 ;  /* 0x00000000150872ca */ /* 0x000fe200000e0000 */
[----:B------:R-:W-:Y:S01]  /*b350*/  VIADD R6, R6, 0x1 ;  /* 0x0000000106067836 */ /* 0x000fe20000000000 */
[----:B------:R-:W-:Y:S01]  /*b360*/  R2UR UR11, R18 ;  /* 0x00000000120b72ca */ /* 0x000fe200000e0000 */
[----:B------:R-:W-:Y:S01]  /*b370*/  UIADD3.X UR25, URZ, UR23, URZ, UP1, !UPT ;  /* 0x000000173f197290 */ /* 0x000fe20008ffe43f */
[----:B------:R-:W-:Y:S01]  /*b380*/  R2UR UR10, R20 ;  /* 0x00000000140a72ca */ /* 0x000fe200000e0000 */
[----:B------:R-:W-:Y:S01]  /*b390*/  UMOV UR6, 0x0 ;  /* 0x0000000000067882 */ /* 0x000fe20000000000 */
[----:B------:R-:W-:Y:S01]  /*b3a0*/  R2UR UR12, R8 ;  /* 0x00000000080c72ca */ /* 0x000fe200000e0000 */
[----:B------:R-:W-:Y:S01]  /*b3b0*/  UMOV UR7, 0x10000000 ;  /* 0x1000000000077882 */ /* 0x000fe20000000000 */
[----:B------:R-:W-:Y:S01]  /*b3c0*/  R2UR UR19, R15 ;  /* 0x000000000f1372ca */ /* 0x000fe200000e0000 */
[----:B------:R-:W-:Y:S01]  /*b3d0*/  VIADD R20, R20, 0x20 ;  /* 0x0000002014147836 */ /* 0x000fe20000000000 */
[----:B------:R-:W-:Y:S01]  /*b3e0*/  ISETP.GT.AND P3, PT, R4, 0x1, PT ;  /* 0x000000010400780c */ /* 0x000fe20003f64270 */
[----:B------:R-:W-:Y:S01]  /*b3f0*/  UIADD3 UR14, UR5, 0x100, URZ ;  /* 0x00000100050e7890 */ /* 0x000fe2000fffe03f */
[----:B------:R-:W-:Y:S01]  /*b400*/  ISETP.NE.AND P1, PT, R6, 0x3, PT ;  /* 0x000000030600780c */ /* 0x000fe20003f25270 */
[----:B------:R-:W-:-:S02]  /*b410*/  UIADD3.X UR5, URZ, UR23, URZ, UP0, !UPT ;  /* 0x000000173f057290 */ /* 0x000fc400087fe43f */
[----:B------:R-:W-:Y:S01]  /*b420*/  UIADD3 UR15, UR8, 0xc100, URZ ;  /* 0x0000c100080f7890 */ /* 0x000fe2000fffe03f */
[----:B------:R-:W-:Y:S02]  /*b430*/  SEL R14, RZ, 0x1, P1 ;  /* 0x00000001ff0e7807 */ /* 0x000fe40000800000 */
[----:B------:R-:W-:Y:S01]  /*b440*/  UMOV UR8, UR14 ;  /* 0x0000000e00087c82 */ /* 0x000fe20008000000 */
[----:B------:R-:W-:Y:S02]  /*b450*/  SEL R6, R6, RZ, P1 ;  /* 0x000000ff06067207 */ /* 0x000fe40000800000 */
[----:B------:R-:W-:Y:S01]  /*b460*/  LOP3.LUT R5, R5, R14, RZ, 0x3c, !PT ;  /* 0x0000000e05057212 */ /* 0x000fe200078e3cff */
[----:B------:R0:W-:Y:S02]  /*b470*/  UTMALDG.3D [UR8], [UR4], desc[UR6] ;  /* 0x00000608040075b4 */ /* 0x0001e40008011000 */
[----:B0-----:R-:W-:Y:S01]  /*b480*/  UMOV UR8, UR15 ;  /* 0x0000000f00087c82 */ /* 0x001fe20008000000 */
[----:B------:R-:W-:-:S02]  /*b490*/  UMOV UR11, UR19 ;  /* 0x00000013000b7c82 */ /* 0x000fc40008000000 */
[----:B------:R0:W-:Y:S02]  /*b4a0*/  UTMALDG.3D [UR8], [UR24], desc[UR6] ;  /* 0x00000608180075b4 */ /* 0x0001e40008011000 */
[----:B0-----:R-:W-:Y:S05]  /*b4b0*/  @P3 BRA `(.L_x_295) ;  /* 0xfffffffc00483947 */ /* 0x001fea000383ffff */
.L_x_291:
[----:B------:R-:W-:Y:S05]  /*b4c0*/  BSYNC B1 ;  /* 0x0000000000017941 */ /* 0x000fea0003800000 */
.L_x_290:
[----:B------:R-:W-:Y:S01]  /*b4d0*/  LOP3.LUT P3, RZ, R13, 0xff, RZ, 0xc0, !PT ;  /* 0x000000ff0dff7812 */ /* 0x000fe2000786c0ff */
[----:B------:R-:W-:Y:S01]  /*b4e0*/  ULDC.64 UR4, c[0x0][0x650] ;  /* 0x0001940000047ab9 */ /* 0x000fe20000000a00 */
[----:B------:R-:W-:Y:S01]  /*b4f0*/  IADD3 R12, R3, R12, RZ ;  /* 0x0000000c030c7210 */ /* 0x000fe20007ffe0ff */
[----:B------:R-:W-:Y:S01]  /*b500*/  BSSY B1, `(.L_x_296) ;  /* 0x000006b000017945 */ /* 0x000fe20003800000 */
[----:B------:R-:W-:Y:S01]  /*b510*/  IADD3 R16, P4, R16, UR20, RZ ;  /* 0x0000001410107c10 */ /* 0x000fe2000ff9e0ff */
[----:B------:R-:W-:Y:S01]  /*b520*/  IMAD.MOV.U32 R9, RZ, RZ, -0x1 ;  /* 0xffffffffff097424 */ /* 0x000fe200078e00ff */
[----:B------:R-:W-:Y:S01]  /*b530*/  ISETP.GT.U32.AND P1, PT, R12, 0x2, PT ;  /* 0x000000020c00780c */ /* 0x000fe20003f24070 */
[----:B------:R-:W-:Y:S01]  /*b540*/  IMAD.MOV.U32 R8, RZ, RZ, -0x1 ;  /* 0xffffffffff087424 */ /* 0x000fe200078e00ff */
[----:B------:R-:W-:Y:S02]  /*b550*/  IADD3.X R17, R17, UR13, RZ, P4, !PT ;  /* 0x0000000d11117c10 */ /* 0x000fe4000a7fe4ff */
[----:B------:R-:W-:-:S02]  /*b560*/  ISETP.LT.U32.AND P1, PT, R3, 0x3, P1 ;  /* 0x000000030300780c */ /* 0x000fc40000f21070 */
[----:B------:R-:W-:Y:S01]  /*b570*/  PRMT R13, RZ, 0x7610, R13 ;  /* 0x00007610ff0d7816 */ /* 0x000fe2000000000d */
[----:B------:R-:W0:Y:S01]  /*b580*/  @P3 S2R R5, SR_CgaCtaId ;  /* 0x0000000000053919 */ /* 0x000e220000008800 */
[----:B------:R-:W-:-:S04]  /*b590*/  @P3 MOV R4, 0x400 ;  /* 0x0000040000043802 */ /* 0x000fc80000000f00 */
[----:B0-----:R-:W-:Y:S01]  /*b5a0*/  @P3 LEA R6, R5, R4, 0x18 ;  /* 0x0000000405063211 */ /* 0x001fe200078ec0ff */
[----:B------:R-:W-:-:S03]  /*b5b0*/  IMAD.WIDE.U32 R4, R12, -0x55555555, RZ ;  /* 0xaaaaaaab0c047825 */ /* 0x000fc600078e00ff */
[----:B------:R0:W-:Y:S01]  /*b5c0*/  @P3 SYNCS.ARRIVE.TRANS64.A1T0 RZ, [R6+URZ+0x48], RZ ;  /* 0x000048ff06ff39a7 */ /* 0x0001e2000810003f */
[----:B------:R-:W-:Y:S02]  /*b5d0*/  ISETP.GE.U32.AND P3, PT, R3, 0x3, PT ;  /* 0x000000030300780c */ /* 0x000fe40003f66070 */
[----:B------:R-:W-:Y:S02]  /*b5e0*/  SHF.R.U32.HI R7, RZ, 0x1, R5 ;  /* 0x00000001ff077819 */ /* 0x000fe40000011605 */
[----:B------:R-:W-:Y:S02]  /*b5f0*/  SEL R5, RZ, 0x1, !P1 ;  /* 0x00000001ff057807 */ /* 0x000fe40004800000 */
[----:B------:R-:W-:Y:S01]  /*b600*/  ISETP.GE.U32.AND P1, PT, R16, UR4, PT ;  /* 0x0000000410007c0c */ /* 0x000fe2000bf26070 */
[----:B------:R-:W-:Y:S01]  /*b610*/  IMAD R12, R7, -0x3, R12 ;  /* 0xfffffffd070c7824 */ /* 0x000fe200078e020c */
[----:B------:R-:W-:Y:S02]  /*b620*/  LOP3.LUT R0, R0, R5, RZ, 0x3c, !PT ;  /* 0x0000000500007212 */ /* 0x000fe400078e3cff */
[----:B------:R-:W-:-:S02]  /*b630*/  ISETP.GE.U32.AND.EX P1, PT, R17, UR5, PT, P1 ;  /* 0x0000000511007c0c */ /* 0x000fc4000bf26110 */
[----:B------:R-:W-:Y:S02]  /*b640*/  PRMT R4, RZ, 0x7610, R4 ;  /* 0x00007610ff047816 */ /* 0x000fe40000000004 */
[----:B------:R-:W-:Y:S01]  /*b650*/  @P3 LOP3.LUT R0, R0, 0x1, R7, 0x78, !PT ;  /* 0x0000000100003812 */ /* 0x000fe200078e7807 */
[----:B------:R-:W-:-:S08]  /*b660*/  IMAD.MOV.U32 R7, RZ, RZ, -0x1 ;  /* 0xffffffffff077424 */ /* 0x000fd000078e00ff */
[----:B0-----:R-:W-:Y:S05]  /*b670*/  @P1 BRA `(.L_x_297) ;  /* 0x00000004004c1947 */ /* 0x001fea0003800000 */
[----:B------:R-:W-:Y:S01]  /*b680*/  ULDC.64 UR4, c[0x0][0x628] ;  /* 0x00018a0000047ab9 */ /* 0x000fe20000000a00 */
[----:B------:R-:W0:Y:S01]  /*b690*/  S2R R15, SR_CTAID.X ;  /* 0x00000000000f7919 */ /* 0x000e220000002500 */
[----:B------:R-:W-:Y:S01]  /*b6a0*/  ISETP.NE.U32.AND P1, PT, RZ, UR4, PT ;  /* 0x00000004ff007c0c */ /* 0x000fe2000bf25070 */
[----:B------:R-:W-:Y:S01]  /*b6b0*/  ULDC UR7, c[0x0][0x630] ;  /* 0x00018c0000077ab9 */ /* 0x000fe20000000800 */
[----:B------:R-:W-:Y:S01]  /*b6c0*/  IMAD.MOV.U32 R4, RZ, RZ, R16 ;  /* 0x000000ffff047224 */ /* 0x000fe200078e0010 */
[----:B------:R-:W1:Y:S01]  /*b6d0*/  S2R R14, SR_CTAID.Y ;  /* 0x00000000000e7919 */ /* 0x000e620000002600 */
[----:B------:R-:W-:Y:S01]  /*b6e0*/  ISETP.NE.AND.EX P1, PT, RZ, UR5, PT, P1 ;  /* 0x00000005ff007c0c */ /* 0x000fe2000bf25310 */
[----:B------:R-:W-:-:S12]  /*b6f0*/  IMAD.MOV.U32 R5, RZ, RZ, R17 ;  /* 0x000000ffff057224 */ /* 0x000fd800078e0011 */
[----:B------:R-:W-:Y:S05]  /*b700*/  @!P1 BRA `(.L_x_298) ;  /* 0x0000000000289947 */ /* 0x000fea0003800000 */
[----:B------:R-:W-:Y:S02]  /*b710*/  ULDC UR6, c[0x0][0x634] ;  /* 0x00018d0000067ab9 */ /* 0x000fe40000000800 */
[----:B------:R-:W-:-:S04]  /*b720*/  IADD3 R9, P1, R16, UR6, RZ ;  /* 0x0000000610097c10 */ /* 0x000fc8000ff3e0ff */
[----:B------:R-:W-:-:S05]  /*b730*/  IADD3.X R21, RZ, R17, RZ, P1, !PT ;  /* 0x00000011ff157210 */ /* 0x000fca0000ffe4ff */
[----:B------:R-:W-:-:S04]  /*b740*/  IMAD.WIDE.U32 R6, R21, UR4, RZ ;  /* 0x0000000415067c25 */ /* 0x000fc8000f8e00ff */
[----:B------:R-:W-:-:S04]  /*b750*/  IMAD.WIDE.U32 R6, P1, R9, UR5, R6 ;  /* 0x0000000509067c25 */ /* 0x000fc8000f820006 */
[----:B------:R-:W-:-:S04]  /*b760*/  IMAD.WIDE.U32 R8, R9, UR4, RZ ;  /* 0x0000000409087c25 */ /* 0x000fc8000f8e00ff */
[----:B------:R-:W-:Y:S01]  /*b770*/  IMAD.X R5, RZ, RZ, RZ, P1 ;  /* 0x000000ffff057224 */ /* 0x000fe200008e06ff */
[----:B------:R-:W-:Y:S01]  /*b780*/  IADD3 RZ, P1, R9, R6, RZ ;  /* 0x0000000609ff7210 */ /* 0x000fe20007f3e0ff */
[----:B------:R-:W-:-:S04]  /*b790*/  IMAD.MOV.U32 R4, RZ, RZ, R7 ;  /* 0x000000ffff047224 */ /* 0x000fc800078e0007 */
[----:B------:R-:W-:-:S08]  /*b7a0*/  IMAD.WIDE.U32.X R4, R21, UR5, R4, P1 ;  /* 0x0000000515047c25 */ /* 0x000fd000088e0404 */
.L_x_298:
[--C-:B------:R-:W-:Y:S01]  /*b7b0*/  SHF.R.U64 R8, R4, UR7, R5.reuse ;  /* 0x0000000704087c19 */ /* 0x100fe20008001205 */
[----:B------:R-:W-:Y:S01]  /*b7c0*/  ULDC.64 UR4, c[0x0][0x620] ;  /* 0x0001880000047ab9 */ /* 0x000fe20000000a00 */
[----:B------:R-:W-:Y:S01]  /*b7d0*/  SHF.R.U32.HI R4, RZ, UR7, R5 ;  /* 0x00000007ff047c19 */ /* 0x000fe20008011605 */
[----:B------:R-:W2:Y:S01]  /*b7e0*/  LDC R24, c[0x0][0x144] ;  /* 0x00005100ff187b82 */ /* 0x000ea20000000800 */
[----:B------:R-:W-:Y:S01]  /*b7f0*/  IADD3 R7, P1, RZ, -R8, RZ ;  /* 0x80000008ff077210 */ /* 0x000fe20007f3e0ff */
[----:B------:R-:W-:Y:S01]  /*b800*/  ULDC.64 UR8, c[0x0][0x640] ;  /* 0x0001900000087ab9 */ /* 0x000fe20000000a00 */
[----:B0-----:R-:W-:Y:S01]  /*b810*/  I2FP.F32.U32 R9, R15 ;  /* 0x0000000f00097245 */ /* 0x001fe20000201000 */
[----:B------:R-:W-:Y:S02]  /*b820*/  ULDC UR6, c[0x0][0x608] ;  /* 0x0001820000067ab9 */ /* 0x000fe40000000800 */
[----:B------:R-:W-:Y:S01]  /*b830*/  IMAD.X R4, RZ, RZ, ~R4, P1 ;  /* 0x000000ffff047224 */ /* 0x000fe200008e0e04 */
[----:B------:R-:W-:Y:S01]  /*b840*/  ISETP.NE.U32.AND P1, PT, RZ, UR8, PT ;  /* 0x00000008ff007c0c */ /* 0x000fe2000bf25070 */
[----:B------:R-:W0:Y:S02]  /*b850*/  LDC R21, c[0x0][0x148] ;  /* 0x00005200ff157b82 */ /* 0x000e240000000800 */
[----:B------:R-:W-:Y:S01]  /*b860*/  IMAD R6, R4, UR4, RZ ;  /* 0x0000000404067c24 */ /* 0x000fe2000f8e02ff */
[----:B------:R-:W-:Y:S01]  /*b870*/  ISETP.NE.AND.EX P1, PT, RZ, UR9, PT, P1 ;  /* 0x00000009ff007c0c */ /* 0x000fe2000bf25310 */
[----:B------:R-:W-:Y:S01]  /*b880*/  IMAD.WIDE.U32 R4, R7, UR4, R16 ;  /* 0x0000000407047c25 */ /* 0x000fe2000f8e0010 */
[----:B------:R-:W-:-:S03]  /*b890*/  ULDC UR4, c[0x0][0x150] ;  /* 0x0000540000047ab9 */ /* 0x000fc60000000800 */
[----:B------:R-:W-:Y:S02]  /*b8a0*/  IMAD R7, R7, UR5, R6 ;  /* 0x0000000507077c24 */ /* 0x000fe4000f8e0206 */
[----:B------:R-:W-:Y:S01]  /*b8b0*/  FMUL R6, R9, UR4 ;  /* 0x0000000409067c20 */ /* 0x000fe20008400000 */
[----:B------:R-:W-:Y:S01]  /*b8c0*/  ULDC UR4, c[0x0][0x618] ;  /* 0x0001860000047ab9 */ /* 0x000fe20000000800 */
[----:B------:R-:W-:Y:S01]  /*b8d0*/  ULDC UR5, c[0x0][0x154] ;  /* 0x0000550000057ab9 */ /* 0x000fe20000000800 */
[----:B------:R-:W-:-:S03]  /*b8e0*/  IMAD.IADD R5, R5, 0x1, R7 ;  /* 0x0000000105057824 */ /* 0x000fc600078e0207 */
[----:B------:R-:W3:Y:S02]  /*b8f0*/  F2I.U32.TRUNC.NTZ R6, R6 ;  /* 0x0000000600067305 */ /* 0x000ee4000020f000 */
[----:B------:R-:W-:Y:S02]  /*b900*/  SHF.R.U64 R9, R4, UR4, R5 ;  /* 0x0000000404097c19 */ /* 0x000fe40008001205 */
[----:B-1----:R-:W-:-:S05]  /*b910*/  I2FP.F32.U32 R4, R14 ;  /* 0x0000000e00047245 */ /* 0x002fca0000201000 */
[----:B------:R-:W-:Y:S01]  /*b920*/  FMUL R22, R4, UR5 ;  /* 0x0000000504167c20 */ /* 0x000fe20008400000 */
[----:B------:R-:W-:Y:S01]  /*b930*/  SHF.R.U32.HI R4, RZ, UR4, R5 ;  /* 0x00000004ff047c19 */ /* 0x000fe20008011605 */
[----:B------:R-:W-:-:S03]  /*b940*/  ULDC UR4, c[0x0][0x658] ;  /* 0x0001960000047ab9 */ /* 0x000fc60000000800 */
[--C-:B------:R-:W-:Y:S01]  /*b950*/  SHF.R.U32.HI R5, RZ, UR6, R4.reuse ;  /* 0x00000006ff057c19 */ /* 0x100fe20008011604 */
[----:B------:R-:W1:Y:S01]  /*b960*/  F2I.U32.TRUNC.NTZ R22, R22 ;  /* 0x0000001600167305 */ /* 0x000e62000020f000 */
[----:B------:R-:W-:Y:S01]  /*b970*/  SHF.R.U64 R20, R9, UR6, R4 ;  /* 0x0000000609147c19 */ /* 0x000fe20008001204 */
[----:B---3--:R-:W-:Y:S01]  /*b980*/  IMAD.MOV R6, RZ, RZ, -R6 ;  /* 0x000000ffff067224 */ /* 0x008fe200078e0a06 */
[--C-:B------:R-:W-:Y:S02]  /*b990*/  SHF.R.U32.HI R23, RZ, UR4, R5.reuse ;  /* 0x00000004ff177c19 */ /* 0x100fe40008011605 */
[----:B------:R-:W-:Y:S01]  /*b9a0*/  SHF.R.U64 R18, R20, UR4, R5 ;  /* 0x0000000414127c19 */ /* 0x000fe20008001205 */
[----:B--2---:R-:W-:Y:S02]  /*b9b0*/  IMAD R15, R24, R6, R15 ;  /* 0x00000006180f7224 */ /* 0x004fe400078e020f */
[----:B------:R-:W-:Y:S01]  /*b9c0*/  IMAD.MOV.U32 R5, RZ, RZ, R23 ;  /* 0x000000ffff057224 */ /* 0x000fe200078e0017 */
[----:B------:R-:W-:Y:S01]  /*b9d0*/  MOV R4, R18 ;  /* 0x0000001200047202 */ /* 0x000fe20000000f00 */
[----:B------:R-:W-:Y:S06]  /*b9e0*/  @!P1 BRA `(.L_x_299) ;  /* 0x0000000000289947 */ /* 0x000fec0003800000 */
[----:B------:R-:W-:Y:S02]  /*b9f0*/  ULDC UR4, c[0x0][0x64c] ;  /* 0x0001930000047ab9 */ /* 0x000fe40000000800 */
[----:B------:R-:W-:-:S05]  /*ba00*/  IADD3 R5, P1, R18, UR4, RZ ;  /* 0x0000000412057c10 */ /* 0x000fca000ff3e0ff */
[----:B------:R-:W-:-:S04]  /*ba10*/  IMAD.X R23, RZ, RZ, R23, P1 ;  /* 0x000000ffff177224 */ /* 0x000fc800008e0617 */
[----:B------:R-:W-:-:S04]  /*ba20*/  IMAD.WIDE.U32 R6, R23, UR8, RZ ;  /* 0x0000000817067c25 */ /* 0x000fc8000f8e00ff */
[----:B------:R-:W-:-:S04]  /*ba30*/  IMAD.WIDE.U32 R6, P1, R5, UR9, R6 ;  /* 0x0000000905067c25 */ /* 0x000fc8000f820006 */
[----:B------:R-:W-:-:S04]  /*ba40*/  IMAD.WIDE.U32 R4, R5, UR8, RZ ;  /* 0x0000000805047c25 */ /* 0x000fc8000f8e00ff */
[----:B------:R-:W-:Y:S01]  /*ba50*/  IMAD.MOV.U32 R4, RZ, RZ, R7 ;  /* 0x000000ffff047224 */ /* 0x000fe200078e0007 */
[----:B------:R-:W-:Y:S01]  /*ba60*/  IADD3 RZ, P3, R5, R6, RZ ;  /* 0x0000000605ff7210 */ /* 0x000fe20007f7e0ff */
[----:B------:R-:W-:-:S04]  /*ba70*/  IMAD.X R5, RZ, RZ, RZ, P1 ;  /* 0x000000ffff057224 */ /* 0x000fc800008e06ff */
[----:B------:R-:W-:-:S08]  /*ba80*/  IMAD.WIDE.U32.X R4, R23, UR9, R4, P3 ;  /* 0x0000000917047c25 */ /* 0x000fd000098e0404 */
.L_x_299:
[----:B------:R-:W-:Y:S01]  /*ba90*/  ISETP.NE.AND P1, PT, R2, 0x1, PT ;  /* 0x000000010200780c */ /* 0x000fe20003f25270 */
[----:B------:R-:W-:Y:S01]  /*baa0*/  ULDC UR4, c[0x0][0x648] ;  /* 0x0001920000047ab9 */ /* 0x000fe20000000800 */
[----:B------:R-:W-:Y:S01]  /*bab0*/  LOP3.LUT R20, R20, UR17, RZ, 0xc0, !PT ;  /* 0x0000001114147c12 */ /* 0x000fe2000f8ec0ff */
[----:B-1----:R-:W-:Y:S01]  /*bac0*/  IMAD.MOV R22, RZ, RZ, -R22 ;  /* 0x000000ffff167224 */ /* 0x002fe200078e0a16 */
[----:B------:R-:W-:Y:S01]  /*bad0*/  SHF.R.U64 R5, R4, UR4, R5 ;  /* 0x0000000404057c19 */ /* 0x000fe20008001205 */
[----:B------:R-:W-:Y:S01]  /*bae0*/  ULDC UR4, c[0x0][0x638] ;  /* 0x00018e0000047ab9 */ /* 0x000fe20000000800 */
[----:B------:R-:W-:Y:S01]  /*baf0*/  LOP3.LUT R9, R9, UR16, RZ, 0xc0, !PT ;  /* 0x0000001009097c12 */ /* 0x000fe2000f8ec0ff */
[----:B------:R-:W-:Y:S01]  /*bb00*/  ULDC UR5, c[0x0][0x610] ;  /* 0x0001840000057ab9 */ /* 0x000fe20000000800 */
[C---:B------:R-:W-:Y:S01]  /*bb10*/  IADD3 R7, -R5.reuse, RZ, RZ ;  /* 0x000000ff05077210 */ /* 0x040fe20007ffe1ff */
[----:B------:R-:W-:Y:S02]  /*bb20*/  IMAD R20, R5, UR18, R20 ;  /* 0x0000001205147c24 */ /* 0x000fe4000f8e0214 */
[----:B------:R-:W-:-:S02]  /*bb30*/  IMAD.MOV.U32 R4, RZ, RZ, 0x1 ;  /* 0x00000001ff047424 */ /* 0x000fc400078e00ff */
[----:B0-----:R-:W-:Y:S02]  /*bb40*/  @P1 IMAD R15, R21, R22, R14 ;  /* 0x00000016150f1224 */ /* 0x001fe400078e020e */
[----:B------:R-:W-:Y:S01]  /*bb50*/  IMAD R18, R7, UR4, R18 ;  /* 0x0000000407127c24 */ /* 0x000fe2000f8e0212 */
[----:B------:R-:W-:Y:S01]  /*bb60*/  ULDC UR4, c[0x0][0x600] ;  /* 0x0001800000047ab9 */ /* 0x000fe20000000800 */
[----:B------:R-:W-:Y:S02]  /*bb70*/  IMAD R15, R20, UR5, R15 ;  /* 0x00000005140f7c24 */ /* 0x000fe4000f8e020f */
[----:B------:R-:W-:-:S05]  /*bb80*/  IMAD R18, R18, UR4, R9 ;  /* 0x0000000412127c24 */ /* 0x000fca000f8e0209 */
[----:B------:R-:W-:Y:S02]  /*bb90*/  SEL R9, R18, R15, !P1 ;  /* 0x0000000f12097207 */ /* 0x000fe40004800000 */
[----:B------:R-:W-:-:S07]  /*bba0*/  SEL R7, R15, R18, !P1 ;  /* 0x000000120f077207 */ /* 0x000fce0004800000 */
.L_x_297:
[----:B------:R-:W-:Y:S05]  /*bbb0*/  BSYNC B1 ;  /* 0x0000000000017941 */ /* 0x000fea0003800000 */
.L_x_296:
[----:B------:R-:W-:-:S13]  /*bbc0*/  LOP3.LUT P1, RZ, R4, 0xff, RZ, 0xc0, !PT ;  /* 0x000000ff04ff7812 */ /* 0x000fda000782c0ff */
[----:B------:R-:W-:Y:S05]  /*bbd0*/  @P1 BRA `(.L_x_300) ;  /* 0xfffffff4004c1947 */ /* 0x000fea000383ffff */
[----:B------:R-:W-:Y:S05]  /*bbe0*/  BSYNC B0 ;  /* 0x0000000000007941 */ /* 0x000fea0003800000 */
.L_x_288:
[----:B------:R-:W-:-:S03]  /*bbf0*/  UMOV UR4, 0xffffffff ;  /* 0xffffffff00047882 */ /* 0x000fc60000000000 */
[----:B------:R-:W-:Y:S05]  /*bc00*/  BRA.DIV UR4, `(.L_x_301) ;  /* 0x0000000204f47947 */ /* 0x000fea000b800000 */
[----:B------:R-:W-:-:S13]  /*bc10*/  ELECT P6, URZ, PT ;  /* 0x00000000003f782f */ /* 0x000fda00038c0000 */
.L_x_314:
[----:B------:R-:W-:Y:S04]  /*bc20*/  BSSY B0, `(.L_x_302) ;  /* 0x0000022000007945 */ /* 0x000fe80003800000 */
[----:B------:R-:W-:Y:S05]  /*bc30*/  @!P6 BRA `(.L_x_303) ;  /* 0x000000000080e947 */ /* 0x000fea0003800000 */
[----:B------:R-:W-:-:S04]  /*bc40*/  LOP3.LUT R19, R19, 0x2, RZ, 0xfc, !PT ;  /* 0x0000000213137812 */ /* 0x000fc800078efcff */
[----:B------:R-:W-:-:S13]  /*bc50*/  ISETP.NE.AND P0, PT, R19, 0x3, PT ;  /* 0x000000031300780c */ /* 0x000fda0003f05270 */
[----:B------:R-:W-:Y:S05]  /*bc60*/  @!P0 BRA `(.L_x_304) ;  /* 0x0000000000048947 */ /* 0x000fea0003800000 */
[----:B------:R-:W-:Y:S01]  /*bc70*/  BPT.TRAP 0x1 ;  /* 0x000000040000795c */ /* 0x000fe20000300000 */
.L_x_304:
[----:B------:R-:W0:Y:S01]  /*bc80*/  S2R R3, SR_CgaCtaId ;  /* 0x0000000000037919 */ /* 0x000e220000008800 */
[----:B------:R-:W-:-:S04]  /*bc90*/  MOV R2, 0x400 ;  /* 0x0000040000027802 */ /* 0x000fc80000000f00 */
[----:B0-----:R-:W-:Y:S02]  /*bca0*/  LEA R3, R3, R2, 0x18 ;  /* 0x0000000203037211 */ /* 0x001fe400078ec0ff */
[----:B------:R-:W-:-:S03]  /*bcb0*/  SHF.L.U32 R2, R0, 0x1f, RZ ;  /* 0x0000001f00027819 */ /* 0x000fc600000006ff */
[----:B------:R-:W-:-:S04]  /*bcc0*/  VIADD R3, R3, 0x18 ;  /* 0x0000001803037836 */ /* 0x000fc80000000000 */
[C---:B------:R-:W-:Y:S02]  /*bcd0*/  IMAD R7, R12.reuse, 0x8, R3 ;  /* 0x000000080c077824 */ /* 0x040fe400078e0203 */
[----:B------:R-:W-:Y:S02]  /*bce0*/  VIADD R12, R12, 0x1 ;  /* 0x000000010c0c7836 */ /* 0x000fe40000000000 */
[----:B------:R-:W0:Y:S03]  /*bcf0*/  SYNCS.PHASECHK.TRANS64.TRYWAIT P0, [R7+URZ], R2 ;  /* 0x00000002070075a7 */ /* 0x000e26000800017f */
[----:B------:R-:W-:-:S04]  /*bd00*/  ISETP.NE.AND P1, PT, R12, 0x3, PT ;  /* 0x000000030c00780c */ /* 0x000fc80003f25270 */
[----:B------:R-:W-:Y:S02]  /*bd10*/  SEL R5, RZ, 0x1, P1 ;  /* 0x00000001ff057807 */ /* 0x000fe40000800000 */
[----:B------:R-:W-:Y:S02]  /*bd20*/  SEL R12, R12, RZ, P1 ;  /* 0x000000ff0c0c7207 */ /* 0x000fe40000800000 */
[----:B------:R-:W-:-:S03]  /*bd30*/  LOP3.LUT R5, R0, R5, RZ, 0x3c, !PT ;  /* 0x0000000500057212 */ /* 0x000fc600078e3cff */
[----:B------:R-:W-:Y:S01]  /*bd40*/  IMAD R9, R12, 0x8, R3 ;  /* 0x000000080c097824 */ /* 0x000fe200078e0203 */
[----:B------:R-:W-:Y:S01]  /*bd50*/  SHF.L.U32 R4, R5, 0x1f, RZ ;  /* 0x0000001f05047819 */ /* 0x000fe200000006ff */
[----:B0-----:R-:W-:Y:S06]  /*bd60*/  @!P0 BRA `(.L_x_305) ;  /* 0x0000000000bc8947 */ /* 0x001fec0003800000 */
.L_x_315:
[----:B------:R-:W1:Y:S01]  /*bd70*/  SYNCS.PHASECHK.TRANS64.TRYWAIT P0, [R9+URZ], R4 ;  /* 0x00000004090075a7 */ /* 0x000e62000800017f */
[----:B------:R-:W-:-:S04]  /*bd80*/  IADD3 R0, R12, 0x1, RZ ;  /* 0x000000010c007810 */ /* 0x000fc80007ffe0ff */
[----:B------:R-:W-:-:S04]  /*bd90*/  ISETP.NE.AND P1, PT, R0, 0x3, PT ;  /* 0x000000030000780c */ /* 0x000fc80003f25270 */
[----:B0-----:R-:W-:Y:S02]  /*bda0*/  SEL R2, RZ, 0x1, P1 ;  /* 0x00000001ff027807 */ /* 0x001fe40000800000 */
[----:B------:R-:W-:Y:S02]  /*bdb0*/  SEL R0, R0, RZ, P1 ;  /* 0x000000ff00007207 */ /* 0x000fe40000800000 */
[----:B------:R-:W-:Y:S01]  /*bdc0*/  LOP3.LUT R2, R5, R2, RZ, 0x3c, !PT ;  /* 0x0000000205027212 */ /* 0x000fe200078e3cff */
[----:B-1----:R-:W-:Y:S06]  /*bdd0*/  @!P0 BRA `(.L_x_306) ;  /* 0x0000000000b48947 */ /* 0x002fec0003800000 */
.L_x_316:
[----:B------:R-:W-:Y:S01]  /*bde0*/  IMAD R3, R0, 0x8, R3 ;  /* 0x0000000800037824 */ /* 0x000fe200078e0203 */
[----:B------:R-:W-:-:S07]  /*bdf0*/  SHF.L.U32 R0, R2, 0x1f, RZ ;  /* 0x0000001f02007819 */ /* 0x000fce00000006ff */
.L_x_307:
[----:B-1----:R1:W2:Y:S02]  /*be00*/  SYNCS.PHASECHK.TRANS64.TRYWAIT P0, [R3+URZ], R0 ;  /* 0x00000000030075a7 */ /* 0x0022a4000800017f */
[----:B--2---:R-:W-:Y:S05]  /*be10*/  @!P0 NANOSLEEP.SYNCS 0x989680 ;  /* 0x009896800000895d */ /* 0x004fea0003900000 */
[----:B------:R-:W2:Y:S02]  /*be20*/  @!P0 SYNCS.PHASECHK.TRANS64 P0, [R3+URZ], R0 ;  /* 0x00000000030085a7 */ /* 0x000ea4000800007f */
[----:B--2---:R-:W-:Y:S05]  /*be30*/  @!P0 BRA `(.L_x_307) ;  /* 0xfffffffc00f08947 */ /* 0x004fea000383ffff */
.L_x_303:
[----:B------:R-:W-:Y:S05]  /*be40*/  BSYNC B0 ;  /* 0x0000000000007941 */ /* 0x000fea0003800000 */
.L_x_302:
[----:B------:R-:W-:Y:S05]  /*be50*/  EXIT ;  /* 0x000000000000794d */ /* 0x000fea0003800000 */
.L_x_17:
[----:B---3--:R3:W4:Y:S02]  /*be60*/  SYNCS.PHASECHK.TRANS64.TRYWAIT P1, [R3+URZ], R0 ;  /* 0x00000000030075a7 */ /* 0x008724000802017f */
[----:B----4-:R-:W-:Y:S05]  /*be70*/  @!P1 NANOSLEEP.SYNCS 0x989680 ;  /* 0x009896800000995d */ /* 0x010fea0003900000 */
[----:B------:R-:W4:Y:S02]  /*be80*/  @!P1 SYNCS.PHASECHK.TRANS64 P1, [R3+URZ], R0 ;  /* 0x00000000030095a7 */ /* 0x000f24000802007f */
[----:B----4-:R-:W-:Y:S05]  /*be90*/  @!P1 BRA `(.L_x_17) ;  /* 0xfffffffc00f09947 */ /* 0x010fea000383ffff */
[----:B------:R-:W-:Y:S05]  /*bea0*/  BRA `(.L_x_16) ;  /* 0xffffff5000d07947 */ /* 0x000fea000383ffff */
.L_x_22:
[----:B-1----:R-:W-:-:S04]  /*beb0*/  IMAD.U32 R4, RZ, RZ, UR8 ;  /* 0x00000008ff047e24 */ /* 0x002fc8000f8e00ff */
[----:B------:R1:W2:Y:S03]  /*bec0*/  SYNCS.PHASECHK.TRANS64.TRYWAIT P1, [R4+URZ], R3 ;  /* 0x00000003040075a7 */ /* 0x0002a6000802017f */
[----:B--2---:R-:W-:Y:S05]  /*bed0*/  @!P1 NANOSLEEP.SYNCS 0x989680 ;  /* 0x009896800000995d */ /* 0x004fea0003900000 */
[----:B------:R-:W2:Y:S02]  /*bee0*/  @!P1 SYNCS.PHASECHK.TRANS64 P1, [R4+URZ], R3 ;  /* 0x00000003040095a7 */ /* 0x000ea4000802007f */
[----:B--2---:R-:W-:Y:S05]  /*bef0*/  @!P1 BRA `(.L_x_22) ;  /* 0xfffffffc00ec9947 */ /* 0x004fea000383ffff */
[----:B------:R-:W-:Y:S05]  /*bf00*/  BRA `(.L_x_21) ;  /* 0xffffff5400a07947 */ /* 0x000fea000383ffff */
.L_x_289:
[----:B------:R-:W-:Y:S01]  /*bf10*/  BSSY B1, `(.L_x_308) ;  /* 0x0000006000017945 */ /* 0x000fe20003800000 */
[----:B------:R-:W-:-:S07]  /*bf20*/  IMAD.MOV.U32 R15, RZ, RZ, -0x1 ;  /* 0xffffffffff0f7424 */ /* 0x000fce00078e00ff */
[----:B------:R-:W-:Y:S05]  /*bf30*/  WARPSYNC.COLLECTIVE R15, `(.L_x_309) ;  /* 0x000000000f0c7348 */ /* 0x000fea0003c00000 */
[----:B------:R-:W-:Y:S02]  /*bf40*/  ELECT P6, UR62, PT ;  /* 0x00000000003e782f */ /* 0x000fe400038c0000 */
[----:B------:R-:W-:Y:S01]  /*bf50*/  MOV R14, UR62 ;  /* 0x0000003e000e7c02 */ /* 0x000fe20008000f00 */
[----:B------:R-:W-:Y:S10]  /*bf60*/  ENDCOLLECTIVE ;  /* 0x000000000000791b */ /* 0x000ff40003800000 */
.L_x_309:
[----:B------:R-:W-:Y:S05]  /*bf70*/  BSYNC B1 ;  /* 0x0000000000017941 */ /* 0x000fea0003800000 */
.L_x_308:
[----:B------:R-:W-:Y:S05]  /*bf80*/  BRA `(.L_x_310) ;  /* 0xfffffff0006c7947 */ /* 0x000fea000383ffff */
.L_x_292:
[----:B0-----:R0:W1:Y:S02]  /*bf90*/  SYNCS.PHASECHK.TRANS64.TRYWAIT P1, [R14+URZ+0x18], R7 ;  /* 0x000018070e0075a7 */ /* 0x001064000802017f */
[----:B-1----:R-:W-:Y:S05]  /*bfa0*/  @!P1 NANOSLEEP.SYNCS 0x989680 ;  /* 0x009896800000995d */ /* 0x002fea0003900000 */
[----:B------:R-:W1:Y:S02]  /*bfb0*/  @!P1 SYNCS.PHASECHK.TRANS64 P1, [R14+URZ+0x18], R7 ;  /* 0x000018070e0095a7 */ /* 0x000e64000802007f */
[----:B-1----:R-:W-:Y:S05]  /*bfc0*/  @!P1 BRA `(.L_x_292) ;  /* 0xfffffffc00f09947 */ /* 0x002fea000383ffff */
[----:B------:R-:W-:Y:S05]  /*bfd0*/  BRA `(.L_x_311) ;  /* 0xfffffff000a07947 */ /* 0x000fea000383ffff */
.L_x_301:
[----:B------:R-:W-:Y:S01]  /*bfe0*/  BSSY B0, `(.L_x_312) ;  /* 0x0000006000007945 */ /* 0x000fe20003800000 */
[----:B------:R-:W-:-:S07]  /*bff0*/  IMAD.MOV.U32 R15, RZ, RZ, -0x1 ;  /* 0xffffffffff0f7424 */ /* 0x000fce00078e00ff */
[----:B------:R-:W-:Y:S05]  /*c000*/  WARPSYNC.COLLECTIVE R15, `(.L_x_313) ;  /* 0x000000000f0c7348 */ /* 0x000fea0003c00000 */
[----:B------:R-:W-:Y:S02]  /*c010*/  ELECT P6, UR62, PT ;  /* 0x00000000003e782f */ /* 0x000fe400038c0000 */
[----:B------:R-:W-:Y:S01]  /*c020*/  MOV R14, UR62 ;  /* 0x0000003e000e7c02 */ /* 0x000fe20008000f00 */
[----:B------:R-:W-:Y:S10]  /*c030*/  ENDCOLLECTIVE ;  /* 0x000000000000791b */ /* 0x000ff40003800000 */
.L_x_313:
[----:B------:R-:W-:Y:S05]  /*c040*/  BSYNC B0 ;  /* 0x0000000000007941 */ /* 0x000fea0003800000 */
.L_x_312:
[----:B------:R-:W-:Y:S05]  /*c050*/  BRA `(.L_x_314) ;  /* 0xfffffff800f07947 */ /* 0x000fea000383ffff */
.L_x_305:
[----:B0-----:R0:W1:Y:S02]  /*c060*/  SYNCS.PHASECHK.TRANS64.TRYWAIT P0, [R7+URZ], R2 ;  /* 0x00000002070075a7 */ /* 0x001064000800017f */
[----:B-1----:R-:W-:Y:S05]  /*c070*/  @!P0 NANOSLEEP.SYNCS 0x989680 ;  /* 0x009896800000895d */ /* 0x002fea0003900000 */
[----:B------:R-:W1:Y:S02]  /*c080*/  @!P0 SYNCS.PHASECHK.TRANS64 P0, [R7+URZ], R2 ;  /* 0x00000002070085a7 */ /* 0x000e64000800007f */
[----:B-1----:R-:W-:Y:S05]  /*c090*/  @!P0 BRA `(.L_x_305) ;  /* 0xfffffffc00f08947 */ /* 0x002fea000383ffff */
[----:B------:R-:W-:Y:S05]  /*c0a0*/  BRA `(.L_x_315) ;  /* 0xfffffffc00307947 */ /* 0x000fea000383ffff */
.L_x_306:
[----:B0-----:R0:W1:Y:S02]  /*c0b0*/  SYNCS.PHASECHK.TRANS64.TRYWAIT P0, [R9+URZ], R4 ;  /* 0x00000004090075a7 */ /* 0x001064000800017f */
[----:B-1----:R-:W-:Y:S05]  /*c0c0*/  @!P0 NANOSLEEP.SYNCS 0x989680 ;  /* 0x009896800000895d */ /* 0x002fea0003900000 */
[----:B------:R-:W1:Y:S02]  /*c0d0*/  @!P0 SYNCS.PHASECHK.TRANS64 P0, [R9+URZ], R4 ;  /* 0x00000004090085a7 */ /* 0x000e64000800007f */
[----:B-1----:R-:W-:Y:S05]  /*c0e0*/  @!P0 BRA `(.L_x_306) ;  /* 0xfffffffc00f08947 */ /* 0x002fea000383ffff */
[----:B------:R-:W-:Y:S05]  /*c0f0*/  BRA `(.L_x_316) ;  /* 0xfffffffc00387947 */ /* 0x000fea000383ffff */
.L_x_317:
[----:B------:R-:W-:-:S00]  /*c100*/  BRA `(.L_x_317) ;  /* 0xfffffffc00fc7947 */ /* 0x000fc0000383ffff */
[----:B------:R-:W-:-:S00]  /*c110*/  NOP ;  /* 0x0000000000007918 */ /* 0x000fc00000000000 */
        /* <DEDUP_REMOVED lines=14> */
.L_x_318:


//--------------------- .nv.global.init           --------------------------
	.section	.nv.global.init,"aw",@progbits
.nv.global.init:
	.type		$str$22,@object
	.size		$str$22,($str$23 - $str$22)
$str$22:
        /*0000*/ 	.byte	0x6b, 0x5f, 0x74, 0x69, 0x6c, 0x65, 0x5f, 0x63, 0x6f, 0x75, 0x6e, 0x74, 0x20, 0x3e, 0x3d, 0x20
        /*0010*/ 	.byte	0x31, 0x00
	.type		$str$23,@object
	.size		$str$23,(__unnamed_1 - $str$23)
$str$23:
        /*0012*/ 	.byte	0x2f, 0x74, 0x6d, 0x70, 0x2f, 0x63, 0x75, 0x74, 0x6c, 0x61, 0x73, 0x73, 0x5f, 0x73, 0x77, 0x65
        /*0022*/ 	.byte	0x65, 0x70, 0x5f, 0x73, 0x72, 0x63, 0x2f, 0x69, 0x6e, 0x63, 0x6c, 0x75, 0x64, 0x65, 0x2f, 0x63
        /*0032*/ 	.byte	0x75, 0x74, 0x6c, 0x61, 0x73, 0x73, 0x2f, 0x67, 0x65, 0x6d, 0x6d, 0x2f, 0x63, 0x6f, 0x6c, 0x6c
        /*0042*/ 	.byte	0x65, 0x63, 0x74, 0x69, 0x76, 0x65, 0x2f, 0x73, 0x6d, 0x39, 0x30, 0x5f, 0x6d, 0x6d, 0x61, 0x5f
        /*0052*/ 	.byte	0x74, 0x6d, 0x61, 0x5f, 0x67, 0x6d, 0x6d, 0x61, 0x5f, 0x73, 0x73, 0x5f, 0x77, 0x61, 0x72, 0x70
        /*0062*/ 	.byte	0x73, 0x70, 0x65, 0x63, 0x69, 0x61, 0x6c, 0x69, 0x7a, 0x65, 0x64, 0x2e, 0x68, 0x70, 0x70, 0x00
	.type		__unnamed_1,@object
	.size		__unnamed_1,(.L_0 - __unnamed_1)
__unnamed_1:
        /*0072*/ 	.byte	0x76, 0x6f, 0x69, 0x64, 0x20, 0x63, 0x75, 0x74, 0x6c, 0x61, 0x73, 0x73, 0x3a, 0x3a, 0x67, 0x65
        /* <DEDUP_REMOVED lines=179> */
        /*0bb2*/ 	.byte	0x65, 0x3a, 0x3a, 0x69, 0x64, 0x65, 0x6e, 0x74, 0x69, 0x74, 0x79, 0x5d, 0x00
.L_0:


//--------------------- .nv.shared._ZN7cutlass13device_kernelINS_4gemm6kernel13GemmUniversalIN4cute5tupleIJiiiiEEENS1_10collective13CollectiveMmaINS1_34MainloopSm90TmaGmmaWarpSpecializedILi3ENS5_IJNS4_1CILi1EEESB_SB_EEENS1_35KernelTmaWarpSpecializedCooperativeEEENS5_IJNSA_ILi256EEENSA_ILi128EEENSA_ILi32EEEEEENS_6half_tENS5_IJlSB_lEEESJ_SK_NS4_8TiledMMAINS4_8MMA_AtomIJNS4_4SM904GMMA26MMA_64x128x16_F32F16F16_SSILNSO_5MajorE0ELSQ_0ELNSO_7ScaleInE1ELSR_1EEEEEENS4_6LayoutINS5_IJNSA_ILi2EEESB_SB_EEENS5_IJSB_NSA_ILi0EEESX_EEEEENS5_IJNS4_10UnderscoreES10_S10_EEEEENS4_13SM90_TMA_LOADENS4_14ComposedLayoutINS4_7SwizzleILi2ELi4ELi3EEENS4_18smem_ptr_flag_bitsILi16EEENSU_INS5_IJNSA_ILi8EEESH_EEENS5_IJSH_SB_EEEEEEEvNS4_8identityES13_S1D_vS1E_EENS_8epilogue10collective6detail29Sm90TmaWarpSpecializedAdapterINS1H_15DefaultEpilogueISJ_SK_SK_NS1G_6thread17LinearCombinationISJ_Li1EffLNS1L_9ScaleType4KindE0ELNS_15FloatRoundStyleE2ESJ_EENS1_15EpilogueDefaultEEEEEvvEEEEvNT_6ParamsE --------------------------
	.section	.nv.shared._ZN7cutlass13device_kernelINS_4gemm6kernel13GemmUniversalIN4cute5tupleIJiiiiEEENS1_10collective13CollectiveMmaINS1_34MainloopSm90TmaGmmaWarpSpecializedILi3ENS5_IJNS4_1CILi1EEESB_SB_EEENS1_35KernelTmaWarpSpecializedCooperativeEEENS5_IJNSA_ILi256EEENSA_ILi128EEENSA_ILi32EEEEEENS_6half_tENS5_IJlSB_lEEESJ_SK_NS4_8TiledMMAINS4_8MMA_AtomIJNS4_4SM904GMMA26MMA_64x128x16_F32F16F16_SSILNSO_5MajorE0ELSQ_0ELNSO_7ScaleInE1ELSR_1EEEEEENS4_6LayoutINS5_IJNSA_ILi2EEESB_SB_EEENS5_IJSB_NSA_ILi0EEESX_EEEEENS5_IJNS4_10UnderscoreES10_S10_EEEEENS4_13SM90_TMA_LOADENS4_14ComposedLayoutINS4_7SwizzleILi2ELi4ELi3EEENS4_18smem_ptr_flag_bitsILi16EEENSU_INS5_IJNSA_ILi8EEESH_EEENS5_IJSH_SB_EEEEEEEvNS4_8identityES13_S1D_vS1E_EENS_8epilogue10collective6detail29Sm90TmaWarpSpecializedAdapterINS1H_15DefaultEpilogueISJ_SK_SK_NS1G_6thread17LinearCombinationISJ_Li1EffLNS1L_9ScaleType4KindE0ELNS_15FloatRoundStyleE2ESJ_EENS1_15EpilogueDefaultEEEEEvvEEEEvNT_6ParamsE,"aw",@nobits
	.sectionflags	@""
	.align	16
	.zero		1024


//--------------------- .nv.shared.reserved.0     --------------------------
	.section	.nv.shared.reserved.0,"aw",@nobits
	.weak		__nv_reservedSMEM_offset_0_alias
	.size		__nv_reservedSMEM_offset_0_alias, 0, 0
	.other		__nv_reservedSMEM_offset_0_alias,@"STO_CUDA_RESERVED_SHARED STV_DEFAULT"
__nv_reservedSMEM_offset_0_alias:
	.zero		0


//--------------------- .nv.global                --------------------------
	.section	.nv.global,"aw",@nobits
.nv.global:
	.type		_ZN40_INTERNAL_8b1d2df9_4_k_cu_7ad729c0_259984cute1_E,@object
	.size		_ZN40_INTERNAL_8b1d2df9_4_k_cu_7ad729c0_259984cute1_E,(_ZN40_INTERNAL_8b1d2df9_4_k_cu_7ad729c0_259984cuda3std3__45__cpo6cbeginE - _ZN40_INTERNAL_8b1d2df9_4_k_cu_7ad729c0_259984cute1_E)
_ZN40_INTERNAL_8b1d2df9_4_k_cu_7ad729c0_259984cute1_E:
	.zero		1
	.type		_ZN40_INTERNAL_8b1d2df9_4_k_cu_7ad729c0_259984cuda3std3__45__cpo6cbeginE,@object
	.size		_ZN40_INTERNAL_8b1d2df9_4_k_cu_7ad729c0_259984cuda3std3__45__cpo6cbeginE,(_ZN40_INTERNAL_8b1d2df9_4_k_cu_7ad729c0_259984cuda3std3__48in_placeE - _ZN40_INTERNAL_8b1d2df9_4_k_cu_7ad729c0_259984cuda3std3__45__cpo6cbeginE)
_ZN40_INTERNAL_8b1d2df9_4_k_cu_7ad729c0_259984cuda3std3__45__cpo6cbeginE:
	.zero		1
	.type		_ZN40_INTERNAL_8b1d2df9_4_k_cu_7ad729c0_259984cuda3std3__48in_placeE,@object
	.size		_ZN40_INTERNAL_8b1d2df9_4_k_cu_7ad729c0_259984cuda3std3__48in_placeE,(_ZN40_INTERNAL_8b1d2df9_4_k_cu_7ad729c0_259984cuda3std6ranges3__45__cpo9iter_moveE - _ZN40_INTERNAL_8b1d2df9_4_k_cu_7ad729c0_259984cuda3std3__48in_placeE)
_ZN40_INTERNAL_8b1d2df9_4_k_cu_7ad729c0_259984cuda3std3__48in_placeE:
	.zero		1
	.type		_ZN40_INTERNAL_8b1d2df9_4_k_cu_7ad729c0_259984cuda3std6ranges3__45__cpo9iter_moveE,@object
	.size		_ZN40_INTERNAL_8b1d2df9_4_k_cu_7ad729c0_259984cuda3std6ranges3__45__cpo9iter_moveE,(_ZN40_INTERNAL_8b1d2df9_4_k_cu_7ad729c0_259984cuda3std3__45__cpo5beginE - _ZN40_INTERNAL_8b1d2df9_4_k_cu_7ad729c0_259984cuda3std6ranges3__45__cpo9iter_moveE)
_ZN40_INTERNAL_8b1d2df9_4_k_cu_7ad729c0_259984cuda3std6ranges3__45__cpo9iter_moveE:
	.zero		1
	.type		_ZN40_INTERNAL_8b1d2df9_4_k_cu_7ad729c0_259984cuda3std3__45__cpo5beginE,@object
	.size		_ZN40_INTERNAL_8b1d2df9_4_k_cu_7ad729c0_259984cuda3std3__45__cpo5beginE,(_ZN40_INTERNAL_8b1d2df9_4_k_cu_7ad729c0_259984cuda3std3__442_GLOBAL__N__8b1d2df9_4_k_cu_7ad729c0_259986ignoreE - _ZN40_INTERNAL_8b1d2df9_4_k_cu_7ad729c0_259984cuda3std3__45__cpo5beginE)
_ZN40_INTERNAL_8b1d2df9_4_k_cu_7ad729c0_259984cuda3std3__45__cpo5beginE:
	.zero		1
	.type		_ZN40_INTERNAL_8b1d2df9_4_k_cu_7ad729c0_259984cuda3std3__442_GLOBAL__N__8b1d2df9_4_k_cu_7ad729c0_259986ignoreE,@object
	.size		_ZN40_INTERNAL_8b1d2df9_4_k_cu_7ad729c0_259984cuda3std3__442_GLOBAL__N__8b1d2df9_4_k_cu_7ad729c0_259986ignoreE,(_ZN40_INTERNAL_8b1d2df9_4_k_cu_7ad729c0_259984cute7productE - _ZN40_INTERNAL_8b1d2df9_4_k_cu_7ad729c0_259984cuda3std3__442_GLOBAL__N__8b1d2df9_4_k_cu_7ad729c0_259986ignoreE)
_ZN40_INTERNAL_8b1d2df9_4_k_cu_7ad729c0_259984cuda3std3__442_GLOBAL__N__8b1d2df9_4_k_cu_7ad729c0_259986ignoreE:
	.zero		1
	.type		_ZN40_INTERNAL_8b1d2df9_4_k_cu_7ad729c0_259984cute7productE,@object
	.size		_ZN40_INTERNAL_8b1d2df9_4_k_cu_7ad729c0_259984cute7productE,(_ZN40_INTERNAL_8b1d2df9_4_k_cu_7ad729c0_259984cuda3std3__45__cpo3endE - _ZN40_INTERNAL_8b1d2df9_4_k_cu_7ad729c0_259984cute7productE)
_ZN40_INTERNAL_8b1d2df9_4_k_cu_7ad729c0_259984cute7productE:
	.zero		1
	.type		_ZN40_INTERNAL_8b1d2df9_4_k_cu_7ad729c0_259984cuda3std3__45__cpo3endE,@object
	.size		_ZN40_INTERNAL_8b1d2df9_4_k_cu_7ad729c0_259984cuda3std3__45__cpo3endE,(_ZN40_INTERNAL_8b1d2df9_4_k_cu_7ad729c0_259984cuda3std3__419piecewise_constructE - _ZN40_INTERNAL_8b1d2df9_4_k_cu_7ad729c0_259984cuda3std3__45__cpo3endE)
_ZN40_INTERNAL_8b1d2df9_4_k_cu_7ad729c0_259984cuda3std3__45__cpo3endE:
	.zero		1
	.type		_ZN40_INTERNAL_8b1d2df9_4_k_cu_7ad729c0_259984cuda3std3__419piecewise_constructE,@object
	.size		_ZN40_INTERNAL_8b1d2df9_4_k_cu_7ad729c0_259984cuda3std3__419piecewise_constructE,(_ZN40_INTERNAL_8b1d2df9_4_k_cu_7ad729c0_259984cuda3std3__45__cpo4cendE - _ZN40_INTERNAL_8b1d2df9_4_k_cu_7ad729c0_259984cuda3std3__419piecewise_constructE)
_ZN40_INTERNAL_8b1d2df9_4_k_cu_7ad729c0_259984cuda3std3__419piecewise_constructE:
	.zero		1
	.type		_ZN40_INTERNAL_8b1d2df9_4_k_cu_7ad729c0_259984cuda3std3__45__cpo4cendE,@object
	.size		_ZN40_INTERNAL_8b1d2df9_4_k_cu_7ad729c0_259984cuda3std3__45__cpo4cendE,(_ZN40_INTERNAL_8b1d2df9_4_k_cu_7ad729c0_259984cuda3std6ranges3__45__cpo4swapE - _ZN40_INTERNAL_8b1d2df9_4_k_cu_7ad729c0_259984cuda3std3__45__cpo4cendE)
_ZN40_INTERNAL_8b1d2df9_4_k_cu_7ad729c0_259984cuda3std3__45__cpo4cendE:
	.zero		1
	.type		_ZN40_INTERNAL_8b1d2df9_4_k_cu_7ad729c0_259984cuda3std6ranges3__45__cpo4swapE,@object
	.size		_ZN40_INTERNAL_8b1d2df9_4_k_cu_7ad729c0_259984cuda3std6ranges3__45__cpo4swapE,(.L_8 - _ZN40_INTERNAL_8b1d2df9_4_k_cu_7ad729c0_259984cuda3std6ranges3__45__cpo4swapE)
_ZN40_INTERNAL_8b1d2df9_4_k_cu_7ad729c0_259984cuda3std6ranges3__45__cpo4swapE:
	.zero		1
.L_8:


//--------------------- .nv.constant0._ZN7cutlass13device_kernelINS_4gemm6kernel13GemmUniversalIN4cute5tupleIJiiiiEEENS1_10collective13CollectiveMmaINS1_34MainloopSm90TmaGmmaWarpSpecializedILi3ENS5_IJNS4_1CILi1EEESB_SB_EEENS1_35KernelTmaWarpSpecializedCooperativeEEENS5_IJNSA_ILi256EEENSA_ILi128EEENSA_ILi32EEEEEENS_6half_tENS5_IJlSB_lEEESJ_SK_NS4_8TiledMMAINS4_8MMA_AtomIJNS4_4SM904GMMA26MMA_64x128x16_F32F16F16_SSILNSO_5MajorE0ELSQ_0ELNSO_7ScaleInE1ELSR_1EEEEEENS4_6LayoutINS5_IJNSA_ILi2EEESB_SB_EEENS5_IJSB_NSA_ILi0EEESX_EEEEENS5_IJNS4_10UnderscoreES10_S10_EEEEENS4_13SM90_TMA_LOADENS4_14ComposedLayoutINS4_7SwizzleILi2ELi4ELi3EEENS4_18smem_ptr_flag_bitsILi16EEENSU_INS5_IJNSA_ILi8EEESH_EEENS5_IJSH_SB_EEEEEEEvNS4_8identityES13_S1D_vS1E_EENS_8epilogue10collective6detail29Sm90TmaWarpSpecializedAdapterINS1H_15DefaultEpilogueISJ_SK_SK_NS1G_6thread17LinearCombinationISJ_Li1EffLNS1L_9ScaleType4KindE0ELNS_15FloatRoundStyleE2ESJ_EENS1_15EpilogueDefaultEEEEEvvEEEEvNT_6ParamsE --------------------------
	.section	.nv.constant0._ZN7cutlass13device_kernelINS_4gemm6kernel13GemmUniversalIN4cute5tupleIJiiiiEEENS1_10collective13CollectiveMmaINS1_34MainloopSm90TmaGmmaWarpSpecializedILi3ENS5_IJNS4_1CILi1EEESB_SB_EEENS1_35KernelTmaWarpSpecializedCooperativeEEENS5_IJNSA_ILi256EEENSA_ILi128EEENSA_ILi32EEEEEENS_6half_tENS5_IJlSB_lEEESJ_SK_NS4_8TiledMMAINS4_8MMA_AtomIJNS4_4SM904GMMA26MMA_64x128x16_F32F16F16_SSILNSO_5MajorE0ELSQ_0ELNSO_7ScaleInE1ELSR_1EEEEEENS4_6LayoutINS5_IJNSA_ILi2EEESB_SB_EEENS5_IJSB_NSA_ILi0EEESX_EEEEENS5_IJNS4_10UnderscoreES10_S10_EEEEENS4_13SM90_TMA_LOADENS4_14ComposedLayoutINS4_7SwizzleILi2ELi4ELi3EEENS4_18smem_ptr_flag_bitsILi16EEENSU_INS5_IJNSA_ILi8EEESH_EEENS5_IJSH_SB_EEEEEEEvNS4_8identityES13_S1D_vS1E_EENS_8epilogue10collective6detail29Sm90TmaWarpSpecializedAdapterINS1H_15DefaultEpilogueISJ_SK_SK_NS1G_6thread17LinearCombinationISJ_Li1EffLNS1L_9ScaleType4KindE0ELNS_15FloatRoundStyleE2ESJ_EENS1_15EpilogueDefaultEEEEEvvEEEEvNT_6ParamsE,"a",@progbits
	.sectionflags	@""
	.align	4
.nv.constant0._ZN7cutlass13device_kernelINS_4gemm6kernel13GemmUniversalIN4cute5tupleIJiiiiEEENS1_10collective13CollectiveMmaINS1_34MainloopSm90TmaGmmaWarpSpecializedILi3ENS5_IJNS4_1CILi1EEESB_SB_EEENS1_35KernelTmaWarpSpecializedCooperativeEEENS5_IJNSA_ILi256EEENSA_ILi128EEENSA_ILi32EEEEEENS_6half_tENS5_IJlSB_lEEESJ_SK_NS4_8TiledMMAINS4_8MMA_AtomIJNS4_4SM904GMMA26MMA_64x128x16_F32F16F16_SSILNSO_5MajorE0ELSQ_0ELNSO_7ScaleInE1ELSR_1EEEEEENS4_6LayoutINS5_IJNSA_ILi2EEESB_SB_EEENS5_IJSB_NSA_ILi0EEESX_EEEEENS5_IJNS4_10UnderscoreES10_S10_EEEEENS4_13SM90_TMA_LOADENS4_14ComposedLayoutINS4_7SwizzleILi2ELi4ELi3EEENS4_18smem_ptr_flag_bitsILi16EEENSU_INS5_IJNSA_ILi8EEESH_EEENS5_IJSH_SB_EEEEEEEvNS4_8identityES13_S1D_vS1E_EENS_8epilogue10collective6detail29Sm90TmaWarpSpecializedAdapterINS1H_15DefaultEpilogueISJ_SK_SK_NS1G_6thread17LinearCombinationISJ_Li1EffLNS1L_9ScaleType4KindE0ELNS_15FloatRoundStyleE2ESJ_EENS1_15EpilogueDefaultEEEEEvvEEEEvNT_6ParamsE:
	.zero		1664


//--------------------- SYMBOLS --------------------------

	.type		.nv.reservedSmem.offset0,@object
	.size		.nv.reservedSmem.offset0,0x4
	.type		__assertfail,@function
